	.target	sm_90a

	.elftype	@"ET_EXEC"


//--------------------- .note.nv.tkinfo           --------------------------
	.section	.note.nv.tkinfo,"",@"SHT_NOTE"
	.sectionflags	@"SHF_NOTE_NV_TKINFO"
	.tkinfo
        /*0018*/ 	.word	0x00000002
        /*0030*/ 	.string	""
        /*0030*/ 	.string	"ptxas"
        /*0030*/ 	.string	"Cuda compilation tools, release 13.0, V13.0.88"
        /*0030*/ 	.string	"Build cuda_13.0.r13.0/compiler.36424714_0"
        /*0030*/ 	.string	"-arch sm_90a -m 64 "



//--------------------- .note.nv.cuinfo           --------------------------
	.section	.note.nv.cuinfo,"",@"SHT_NOTE"
	.sectionflags	@"SHF_NOTE_NV_CUINFO"
        /*0018*/ 	.short	0x0002
        /*001a*/ 	.short	0x005a
        /*001c*/ 	.short	0x0082
	.zero		2


//--------------------- .nv.info                  --------------------------
	.section	.nv.info,"",@"SHT_CUDA_INFO"
	.align	4


	//----- nvinfo : EIATTR_REGCOUNT
	.align		4
        /*0000*/ 	.byte	0x04, 0x2f
        /*0002*/ 	.short	(.L_15 - .L_14)
	.align		4
.L_14:
        /*0004*/ 	.word	index@(_ZN7cutlass13device_kernelINS_4gemm6kernel13GemmUniversalIN4cute5tupleIJiiiiEEENS1_10collective13CollectiveMmaINS1_34MainloopSm90TmaGmmaWarpSpecializedILi3ENS5_IJNS4_1CILi4EEESB_NSA_ILi1EEEEEENS1_35KernelTmaWarpSpecializedCooperativeEEENS5_IJNSA_ILi128EEESG_SG_EEENS_10bfloat16_tENS5_IJlSC_lEEESI_SJ_NS4_8TiledMMAINS4_8MMA_AtomIJNS4_4SM904GMMA28MMA_64x128x16_F32BF16BF16_SSILNSN_5MajorE0ELSP_0ELNSN_7ScaleInE1ELSQ_1EEEEEENS4_6LayoutINS5_IJNSA_ILi2EEESC_SC_EEENS5_IJSC_NSA_ILi0EEESW_EEEEENS5_IJNS4_10UnderscoreESZ_SZ_EEEEENS4_23SM90_TMA_LOAD_MULTICASTENS4_14ComposedLayoutINS4_7SwizzleILi3ELi4ELi3EEENS4_18smem_ptr_flag_bitsILi16EEENST_INS5_IJNSA_ILi8EEENSA_ILi64EEEEEENS5_IJS19_SC_EEEEEEEvNS4_8identityES12_S1D_vS1E_EENS_8epilogue10collective6detail29Sm90TmaWarpSpecializedAdapterINS1H_15DefaultEpilogueISI_SJ_SJ_NS1G_6thread17LinearCombinationISI_Li1EffLNS1L_9ScaleType4KindE0ELNS_15FloatRoundStyleE2ESI_EENS1_15EpilogueDefaultEEEEEvvEEEEvNT_6ParamsE)
        /*0008*/ 	.word	0x000000a8


	//----- nvinfo : EIATTR_FRAME_SIZE
	.align		4
.L_15:
        /*000c*/ 	.byte	0x04, 0x11
        /*000e*/ 	.short	(.L_17 - .L_16)
	.align		4
.L_16:
        /*0010*/ 	.word	index@(_ZN7cutlass13device_kernelINS_4gemm6kernel13GemmUniversalIN4cute5tupleIJiiiiEEENS1_10collective13CollectiveMmaINS1_34MainloopSm90TmaGmmaWarpSpecializedILi3ENS5_IJNS4_1CILi4EEESB_NSA_ILi1EEEEEENS1_35KernelTmaWarpSpecializedCooperativeEEENS5_IJNSA_ILi128EEESG_SG_EEENS_10bfloat16_tENS5_IJlSC_lEEESI_SJ_NS4_8TiledMMAINS4_8MMA_AtomIJNS4_4SM904GMMA28MMA_64x128x16_F32BF16BF16_SSILNSN_5MajorE0ELSP_0ELNSN_7ScaleInE1ELSQ_1EEEEEENS4_6LayoutINS5_IJNSA_ILi2EEESC_SC_EEENS5_IJSC_NSA_ILi0EEESW_EEEEENS5_IJNS4_10UnderscoreESZ_SZ_EEEEENS4_23SM90_TMA_LOAD_MULTICASTENS4_14ComposedLayoutINS4_7SwizzleILi3ELi4ELi3EEENS4_18smem_ptr_flag_bitsILi16EEENST_INS5_IJNSA_ILi8EEENSA_ILi64EEEEEENS5_IJS19_SC_EEEEEEEvNS4_8identityES12_S1D_vS1E_EENS_8epilogue10collective6detail29Sm90TmaWarpSpecializedAdapterINS1H_15DefaultEpilogueISI_SJ_SJ_NS1G_6thread17LinearCombinationISI_Li1EffLNS1L_9ScaleType4KindE0ELNS_15FloatRoundStyleE2ESI_EENS1_15EpilogueDefaultEEEEEvvEEEEvNT_6ParamsE)
        /*0014*/ 	.word	0x00000000


	//----- nvinfo : EIATTR_MIN_STACK_SIZE
	.align		4
.L_17:
        /*0018*/ 	.byte	0x04, 0x12
        /*001a*/ 	.short	(.L_19 - .L_18)
	.align		4
.L_18:
        /*001c*/ 	.word	index@(_ZN7cutlass13device_kernelINS_4gemm6kernel13GemmUniversalIN4cute5tupleIJiiiiEEENS1_10collective13CollectiveMmaINS1_34MainloopSm90TmaGmmaWarpSpecializedILi3ENS5_IJNS4_1CILi4EEESB_NSA_ILi1EEEEEENS1_35KernelTmaWarpSpecializedCooperativeEEENS5_IJNSA_ILi128EEESG_SG_EEENS_10bfloat16_tENS5_IJlSC_lEEESI_SJ_NS4_8TiledMMAINS4_8MMA_AtomIJNS4_4SM904GMMA28MMA_64x128x16_F32BF16BF16_SSILNSN_5MajorE0ELSP_0ELNSN_7ScaleInE1ELSQ_1EEEEEENS4_6LayoutINS5_IJNSA_ILi2EEESC_SC_EEENS5_IJSC_NSA_ILi0EEESW_EEEEENS5_IJNS4_10UnderscoreESZ_SZ_EEEEENS4_23SM90_TMA_LOAD_MULTICASTENS4_14ComposedLayoutINS4_7SwizzleILi3ELi4ELi3EEENS4_18smem_ptr_flag_bitsILi16EEENST_INS5_IJNSA_ILi8EEENSA_ILi64EEEEEENS5_IJS19_SC_EEEEEEEvNS4_8identityES12_S1D_vS1E_EENS_8epilogue10collective6detail29Sm90TmaWarpSpecializedAdapterINS1H_15DefaultEpilogueISI_SJ_SJ_NS1G_6thread17LinearCombinationISI_Li1EffLNS1L_9ScaleType4KindE0ELNS_15FloatRoundStyleE2ESI_EENS1_15EpilogueDefaultEEEEEvvEEEEvNT_6ParamsE)
        /*0020*/ 	.word	0x00000000
.L_19:


//--------------------- .nv.compat                --------------------------
	.section	.nv.compat,"",@"SHT_CUDA_COMPAT_INFO"
	.align	4
        /*0000*/ 	.byte	0x02, 0x09, 0x01, 0x00, 0x02, 0x02, 0x04, 0x00, 0x02, 0x05, 0x05, 0x00, 0x03, 0x07, 0x01, 0x01
        /*0010*/ 	.byte	0x02, 0x03, 0x01, 0x00, 0x02, 0x06, 0x01, 0x00, 0x04, 0x0b, 0x08, 0x00, 0x00, 0x00, 0x00, 0x00
        /*0020*/ 	.byte	0x00, 0x00, 0x00, 0x00


//--------------------- .nv.info._ZN7cutlass13device_kernelINS_4gemm6kernel13GemmUniversalIN4cute5tupleIJiiiiEEENS1_10collective13CollectiveMmaINS1_34MainloopSm90TmaGmmaWarpSpecializedILi3ENS5_IJNS4_1CILi4EEESB_NSA_ILi1EEEEEENS1_35KernelTmaWarpSpecializedCooperativeEEENS5_IJNSA_ILi128EEESG_SG_EEENS_10bfloat16_tENS5_IJlSC_lEEESI_SJ_NS4_8TiledMMAINS4_8MMA_AtomIJNS4_4SM904GMMA28MMA_64x128x16_F32BF16BF16_SSILNSN_5MajorE0ELSP_0ELNSN_7ScaleInE1ELSQ_1EEEEEENS4_6LayoutINS5_IJNSA_ILi2EEESC_SC_EEENS5_IJSC_NSA_ILi0EEESW_EEEEENS5_IJNS4_10UnderscoreESZ_SZ_EEEEENS4_23SM90_TMA_LOAD_MULTICASTENS4_14ComposedLayoutINS4_7SwizzleILi3ELi4ELi3EEENS4_18smem_ptr_flag_bitsILi16EEENST_INS5_IJNSA_ILi8EEENSA_ILi64EEEEEENS5_IJS19_SC_EEEEEEEvNS4_8identityES12_S1D_vS1E_EENS_8epilogue10collective6detail29Sm90TmaWarpSpecializedAdapterINS1H_15DefaultEpilogueISI_SJ_SJ_NS1G_6thread17LinearCombinationISI_Li1EffLNS1L_9ScaleType4KindE0ELNS_15FloatRoundStyleE2ESI_EENS1_15EpilogueDefaultEEEEEvvEEEEvNT_6ParamsE --------------------------
	.section	.nv.info._ZN7cutlass13device_kernelINS_4gemm6kernel13GemmUniversalIN4cute5tupleIJiiiiEEENS1_10collective13CollectiveMmaINS1_34MainloopSm90TmaGmmaWarpSpecializedILi3ENS5_IJNS4_1CILi4EEESB_NSA_ILi1EEEEEENS1_35KernelTmaWarpSpecializedCooperativeEEENS5_IJNSA_ILi128EEESG_SG_EEENS_10bfloat16_tENS5_IJlSC_lEEESI_SJ_NS4_8TiledMMAINS4_8MMA_AtomIJNS4_4SM904GMMA28MMA_64x128x16_F32BF16BF16_SSILNSN_5MajorE0ELSP_0ELNSN_7ScaleInE1ELSQ_1EEEEEENS4_6LayoutINS5_IJNSA_ILi2EEESC_SC_EEENS5_IJSC_NSA_ILi0EEESW_EEEEENS5_IJNS4_10UnderscoreESZ_SZ_EEEEENS4_23SM90_TMA_LOAD_MULTICASTENS4_14ComposedLayoutINS4_7SwizzleILi3ELi4ELi3EEENS4_18smem_ptr_flag_bitsILi16EEENST_INS5_IJNSA_ILi8EEENSA_ILi64EEEEEENS5_IJS19_SC_EEEEEEEvNS4_8identityES12_S1D_vS1E_EENS_8epilogue10collective6detail29Sm90TmaWarpSpecializedAdapterINS1H_15DefaultEpilogueISI_SJ_SJ_NS1G_6thread17LinearCombinationISI_Li1EffLNS1L_9ScaleType4KindE0ELNS_15FloatRoundStyleE2ESI_EENS1_15EpilogueDefaultEEEEEvvEEEEvNT_6ParamsE,"",@"SHT_CUDA_INFO"
	.sectionflags	@""
	.align	4


	//----- nvinfo : EIATTR_CUDA_API_VERSION
	.align		4
        /*0000*/ 	.byte	0x04, 0x37
        /*0002*/ 	.short	(.L_21 - .L_20)
.L_20:
        /*0004*/ 	.word	0x00000082


	//----- nvinfo : EIATTR_KPARAM_INFO
	.align		4
.L_21:
        /*0008*/ 	.byte	0x04, 0x17
        /*000a*/ 	.short	(.L_23 - .L_22)
.L_22:
        /*000c*/ 	.word	0x00000000
        /*0010*/ 	.short	0x0000
        /*0012*/ 	.short	0x0070
        /*0014*/ 	.byte	0x00, 0xf0, 0x01, 0x10


	//----- nvinfo : EIATTR_SPARSE_MMA_MASK
	.align		4
.L_23:
        /*0018*/ 	.byte	0x03, 0x50
        /*001a*/ 	.short	0x0000


	//----- nvinfo : EIATTR_MAXREG_COUNT
	.align		4
        /*001c*/ 	.byte	0x03, 0x1b
        /*001e*/ 	.short	0x00a8


	//----- nvinfo : EIATTR_NUM_BARRIERS
	.align		4
        /*0020*/ 	.byte	0x02, 0x4c
        /*0022*/ 	.byte	0x01
	.zero		1


	//----- nvinfo : EIATTR_EXTERNS
	.align		4
        /*0024*/ 	.byte	0x04, 0x0f
        /*0026*/ 	.short	(.L_25 - .L_24)


	//   ....[0]....
	.align		4
.L_24:
        /*0028*/ 	.word	index@(__assertfail)


	//----- nvinfo : EIATTR_MERCURY_ISA_VERSION
	.align		4
.L_25:
        /*002c*/ 	.byte	0x03, 0x5f
        /*002e*/ 	.short	0x0101


	//----- nvinfo : EIATTR_INT_WARP_WIDE_INSTR_OFFSETS
	.align		4
        /*0030*/ 	.byte	0x04, 0x31
        /*0032*/ 	.short	(.L_27 - .L_26)


	//   ....[0]....
.L_26:
        /*0034*/ 	.word	0x000004c0


	//   ....[1]....
        /*0038*/ 	.word	0x000004e0


	//   ....[2]....
        /*003c*/ 	.word	0x00000690


	//   ....[3]....
        /*0040*/ 	.word	0x00002280


	//----- nvinfo : EIATTR_COOP_GROUP_MASK_REGIDS
	.align		4
.L_27:
        /*0044*/ 	.byte	0x04, 0x29
        /*0046*/ 	.short	(.L_29 - .L_28)


	//   ....[0]....
.L_28:
        /*0048*/ 	.word	0xffffffff


	//   ....[1]....
        /*004c*/ 	.word	0xffffffff


	//   ....[2]....
        /*0050*/ 	.word	0xffffffff


	//   ....[3]....
        /*0054*/ 	.word	0xffffffff


	//   ....[4]....
        /*0058*/ 	.word	0xffffffff


	//   ....[5]....
        /*005c*/ 	.word	0xffffffff


	//----- nvinfo : EIATTR_COOP_GROUP_INSTR_OFFSETS
	.align		4
.L_29:
        /*0060*/ 	.byte	0x04, 0x28
        /*0062*/ 	.short	(.L_31 - .L_30)


	//   ....[0]....
.L_30:
        /*0064*/ 	.word	0x00000060


	//   ....[1]....
        /*0068*/ 	.word	0x00000070


	//   ....[2]....
        /*006c*/ 	.word	0x00000130


	//   ....[3]....
        /*0070*/ 	.word	0x000002e0


	//   ....[4]....
        /*0074*/ 	.word	0x00000800


	//   ....[5]....
        /*0078*/ 	.word	0x00001480


	//----- nvinfo : EIATTR_REG_RECONFIG
	.align		4
.L_31:
        /*007c*/ 	.byte	0x01, 0x54
	.zero		2


	//----- nvinfo : EIATTR_SYSCALL_OFFSETS
	.align		4
        /*0080*/ 	.byte	0x04, 0x46
        /*0082*/ 	.short	(.L_33 - .L_32)


	//   ....[0]....
.L_32:
        /*0084*/ 	.word	0x00001670


	//----- nvinfo : EIATTR_MBARRIER_INSTR_OFFSETS
	.align		4
.L_33:
        /*0088*/ 	.byte	0x04, 0x39
        /*008a*/ 	.short	(.L_35 - .L_34)


	//   ....[0]....
.L_34:
        /*008c*/ 	.word	0x00000250
        /*0090*/ 	.word	0x000000ff
        /*0094*/ 	.word	0x00000000
        /*0098*/ 	.short	0x0100
        /*009a*/ 	.byte	0x08
	.zero		1


	//   ....[1]....
        /*009c*/ 	.word	0x00000260
        /*00a0*/ 	.word	0x000000ff
        /*00a4*/ 	.word	0x00000018
        /*00a8*/ 	.short	0x0100
        /*00aa*/ 	.byte	0x08
	.zero		1


	//   ....[2]....
        /*00ac*/ 	.word	0x00000270
        /*00b0*/ 	.word	0x000000ff
        /*00b4*/ 	.word	0x00000008
        /*00b8*/ 	.short	0x0100
        /*00ba*/ 	.byte	0x08
	.zero		1


	//   ....[3]....
        /*00bc*/ 	.word	0x00000280
        /*00c0*/ 	.word	0x000000ff
        /*00c4*/ 	.word	0x00000020
        /*00c8*/ 	.short	0x0100
        /*00ca*/ 	.byte	0x08
	.zero		1


	//   ....[4]....
        /*00cc*/ 	.word	0x00000290
        /*00d0*/ 	.word	0x000000ff
        /*00d4*/ 	.word	0x00000010
        /*00d8*/ 	.short	0x0100
        /*00da*/ 	.byte	0x08
	.zero		1


	//   ....[5]....
        /*00dc*/ 	.word	0x000002a0
        /*00e0*/ 	.word	0x000000ff
        /*00e4*/ 	.word	0x00000028
        /*00e8*/ 	.short	0x0100
        /*00ea*/ 	.byte	0x08
	.zero		1


	//   ....[6]....
        /*00ec*/ 	.word	0x00000710
        /*00f0*/ 	.word	0x000000ff
        /*00f4*/ 	.word	0x00000040
        /*00f8*/ 	.short	0x0100
        /*00fa*/ 	.byte	0x06
	.zero		1


	//   ....[7]....
        /*00fc*/ 	.word	0x000007b0
        /*0100*/ 	.word	0x000000ff
        /*0104*/ 	.word	0x00000048
        /*0108*/ 	.short	0x0100
        /*010a*/ 	.byte	0x06
	.zero		1


	//   ....[8]....
        /*010c*/ 	.word	0x00001730
        /*0110*/ 	.word	0x00000003
        /*0114*/ 	.word	0x00000000
        /*0118*/ 	.short	0x010a
        /*011a*/ 	.byte	0x3f
	.zero		1


	//   ....[9]....
        /*011c*/ 	.word	0x00001790
        /*0120*/ 	.word	0x00000003
        /*0124*/ 	.word	0x00000000
        /*0128*/ 	.short	0x010a
        /*012a*/ 	.byte	0x3f
	.zero		1


	//   ....[10]....
        /*012c*/ 	.word	0x00001cd0
        /*0130*/ 	.word	0x00000005
        /*0134*/ 	.word	0x00000000
        /*0138*/ 	.short	0x010a
        /*013a*/ 	.byte	0x3f
	.zero		1


	//   ....[11]....
        /*013c*/ 	.word	0x00001d10
        /*0140*/ 	.word	0x00000005
        /*0144*/ 	.word	0x00000000
        /*0148*/ 	.short	0x010a
        /*014a*/ 	.byte	0x3f
	.zero		1


	//   ....[12]....
        /*014c*/ 	.word	0x00002130
        /*0150*/ 	.word	0x00000004
        /*0154*/ 	.word	0x00000000
        /*0158*/ 	.short	0x0101
        /*015a*/ 	.byte	0x3f
	.zero		1


	//   ....[13]....
        /*015c*/ 	.word	0x00002320
        /*0160*/ 	.word	0x00000000
        /*0164*/ 	.word	0x00000000
        /*0168*/ 	.short	0x0101
        /*016a*/ 	.byte	0x3f
	.zero		1


	//   ....[14]....
        /*016c*/ 	.word	0x00007560
        /*0170*/ 	.word	0x00000015
        /*0174*/ 	.word	0x00000018
        /*0178*/ 	.short	0x010a
        /*017a*/ 	.byte	0x3f
	.zero		1


	//   ....[15]....
        /*017c*/ 	.word	0x000079e0
        /*0180*/ 	.word	0x00000006
        /*0184*/ 	.word	0x00000048
        /*0188*/ 	.short	0x0101
        /*018a*/ 	.byte	0x3f
	.zero		1


	//   ....[16]....
        /*018c*/ 	.word	0x00008110
        /*0190*/ 	.word	0x00000007
        /*0194*/ 	.word	0x00000000
        /*0198*/ 	.short	0x010a
        /*019a*/ 	.byte	0x3f
	.zero		1


	//   ....[17]....
        /*019c*/ 	.word	0x00008190
        /*01a0*/ 	.word	0x00000006
        /*01a4*/ 	.word	0x00000000
        /*01a8*/ 	.short	0x010a
        /*01aa*/ 	.byte	0x3f
	.zero		1


	//   ....[18]....
        /*01ac*/ 	.word	0x00008220
        /*01b0*/ 	.word	0x00000003
        /*01b4*/ 	.word	0x00000000
        /*01b8*/ 	.short	0x010a
        /*01ba*/ 	.byte	0x3f
	.zero		1


	//   ....[19]....
        /*01bc*/ 	.word	0x00008280
        /*01c0*/ 	.word	0x00000003
        /*01c4*/ 	.word	0x00000000
        /*01c8*/ 	.short	0x010a
        /*01ca*/ 	.byte	0x3f
	.zero		1


	//   ....[20]....
        /*01cc*/ 	.word	0x000082d0
        /*01d0*/ 	.word	0x00000005
        /*01d4*/ 	.word	0x00000000
        /*01d8*/ 	.short	0x010a
        /*01da*/ 	.byte	0x3f
	.zero		1


	//   ....[21]....
        /*01dc*/ 	.word	0x000083a0
        /*01e0*/ 	.word	0x00000015
        /*01e4*/ 	.word	0x00000018
        /*01e8*/ 	.short	0x010a
        /*01ea*/ 	.byte	0x3f
	.zero		1


	//   ....[22]....
        /*01ec*/ 	.word	0x00008470
        /*01f0*/ 	.word	0x00000007
        /*01f4*/ 	.word	0x00000000
        /*01f8*/ 	.short	0x010a
        /*01fa*/ 	.byte	0x3f
	.zero		1


	//   ....[23]....
        /*01fc*/ 	.word	0x000084c0
        /*0200*/ 	.word	0x00000006
        /*0204*/ 	.word	0x00000000
        /*0208*/ 	.short	0x010a
        /*020a*/ 	.byte	0x3f
	.zero		1


	//----- nvinfo : EIATTR_NUM_MBARRIERS
	.align		4
.L_35:
        /*020c*/ 	.byte	0x03, 0x38
        /*020e*/ 	.short	0x0008


	//----- nvinfo : EIATTR_EXIT_INSTR_OFFSETS
	.align		4
        /*0210*/ 	.byte	0x04, 0x1c
        /*0212*/ 	.short	(.L_37 - .L_36)


	//   ....[0]....
.L_36:
        /*0214*/ 	.word	0x000009d0


	//   ....[1]....
        /*0218*/ 	.word	0x000011e0


	//   ....[2]....
        /*021c*/ 	.word	0x00006bd0


	//   ....[3]....
        /*0220*/ 	.word	0x00007130


	//   ....[4]....
        /*0224*/ 	.word	0x00008270


	//----- nvinfo : EIATTR_MAX_THREADS
	.align		4
.L_37:
        /*0228*/ 	.byte	0x04, 0x05
        /*022a*/ 	.short	(.L_39 - .L_38)
.L_38:
        /*022c*/ 	.word	0x00000180
        /*0230*/ 	.word	0x00000001
        /*0234*/ 	.word	0x00000001


	//----- nvinfo : EIATTR_CRS_STACK_SIZE
	.align		4
.L_39:
        /*0238*/ 	.byte	0x04, 0x1e
        /*023a*/ 	.short	(.L_41 - .L_40)
.L_40:
        /*023c*/ 	.word	0x00000000


	//----- nvinfo : EIATTR_CBANK_PARAM_SIZE
	.align		4
.L_41:
        /*0240*/ 	.byte	0x03, 0x19
        /*0242*/ 	.short	0x0470


	//----- nvinfo : EIATTR_PARAM_CBANK
	.align		4
        /*0244*/ 	.byte	0x04, 0x0a
        /*0246*/ 	.short	(.L_43 - .L_42)
	.align		4
.L_42:
        /*0248*/ 	.word	index@(.nv.constant0._ZN7cutlass13device_kernelINS_4gemm6kernel13GemmUniversalIN4cute5tupleIJiiiiEEENS1_10collective13CollectiveMmaINS1_34MainloopSm90TmaGmmaWarpSpecializedILi3ENS5_IJNS4_1CILi4EEESB_NSA_ILi1EEEEEENS1_35KernelTmaWarpSpecializedCooperativeEEENS5_IJNSA_ILi128EEESG_SG_EEENS_10bfloat16_tENS5_IJlSC_lEEESI_SJ_NS4_8TiledMMAINS4_8MMA_AtomIJNS4_4SM904GMMA28MMA_64x128x16_F32BF16BF16_SSILNSN_5MajorE0ELSP_0ELNSN_7ScaleInE1ELSQ_1EEEEEENS4_6LayoutINS5_IJNSA_ILi2EEESC_SC_EEENS5_IJSC_NSA_ILi0EEESW_EEEEENS5_IJNS4_10UnderscoreESZ_SZ_EEEEENS4_23SM90_TMA_LOAD_MULTICASTENS4_14ComposedLayoutINS4_7SwizzleILi3ELi4ELi3EEENS4_18smem_ptr_flag_bitsILi16EEENST_INS5_IJNSA_ILi8EEENSA_ILi64EEEEEENS5_IJS19_SC_EEEEEEEvNS4_8identityES12_S1D_vS1E_EENS_8epilogue10collective6detail29Sm90TmaWarpSpecializedAdapterINS1H_15DefaultEpilogueISI_SJ_SJ_NS1G_6thread17LinearCombinationISI_Li1EffLNS1L_9ScaleType4KindE0ELNS_15FloatRoundStyleE2ESI_EENS1_15EpilogueDefaultEEEEEvvEEEEvNT_6ParamsE)
        /*024c*/ 	.short	0x0210
        /*024e*/ 	.short	0x0470


	//----- nvinfo : EIATTR_SW_WAR
	.align		4
.L_43:
        /*0250*/ 	.byte	0x04, 0x36
        /*0252*/ 	.short	(.L_45 - .L_44)
.L_44:
        /*0254*/ 	.word	0x00000008
.L_45:


//--------------------- .nv.callgraph             --------------------------
	.section	.nv.callgraph,"",@"SHT_CUDA_CALLGRAPH"
	.align	4
	.sectionentsize	8
	.align		4
        /*0000*/ 	.word	0x00000000
	.align		4
        /*0004*/ 	.word	0xffffffff
	.align		4
        /*0008*/ 	.word	index@(_ZN7cutlass13device_kernelINS_4gemm6kernel13GemmUniversalIN4cute5tupleIJiiiiEEENS1_10collective13CollectiveMmaINS1_34MainloopSm90TmaGmmaWarpSpecializedILi3ENS5_IJNS4_1CILi4EEESB_NSA_ILi1EEEEEENS1_35KernelTmaWarpSpecializedCooperativeEEENS5_IJNSA_ILi128EEESG_SG_EEENS_10bfloat16_tENS5_IJlSC_lEEESI_SJ_NS4_8TiledMMAINS4_8MMA_AtomIJNS4_4SM904GMMA28MMA_64x128x16_F32BF16BF16_SSILNSN_5MajorE0ELSP_0ELNSN_7ScaleInE1ELSQ_1EEEEEENS4_6LayoutINS5_IJNSA_ILi2EEESC_SC_EEENS5_IJSC_NSA_ILi0EEESW_EEEEENS5_IJNS4_10UnderscoreESZ_SZ_EEEEENS4_23SM90_TMA_LOAD_MULTICASTENS4_14ComposedLayoutINS4_7SwizzleILi3ELi4ELi3EEENS4_18smem_ptr_flag_bitsILi16EEENST_INS5_IJNSA_ILi8EEENSA_ILi64EEEEEENS5_IJS19_SC_EEEEEEEvNS4_8identityES12_S1D_vS1E_EENS_8epilogue10collective6detail29Sm90TmaWarpSpecializedAdapterINS1H_15DefaultEpilogueISI_SJ_SJ_NS1G_6thread17LinearCombinationISI_Li1EffLNS1L_9ScaleType4KindE0ELNS_15FloatRoundStyleE2ESI_EENS1_15EpilogueDefaultEEEEEvvEEEEvNT_6ParamsE)
	.align		4
        /*000c*/ 	.word	index@(__assertfail)
	.align		4
        /*0010*/ 	.word	0x00000000
	.align		4
        /*0014*/ 	.word	0xfffffffe
	.align		4
        /*0018*/ 	.word	0x00000000
	.align		4
        /*001c*/ 	.word	0xfffffffd
	.align		4
        /*0020*/ 	.word	0x00000000
	.align		4
        /*0024*/ 	.word	0xfffffffc


//--------------------- .nv.constant4             --------------------------
	.section	.nv.constant4,"a",@progbits
	.align	8
	.align		8
.nv.constant4:
        /*0000*/ 	.dword	__assertfail
	.align		8
        /*0008*/ 	.dword	__unnamed_1
	.align		8
        /*0010*/ 	.dword	_ZN40_INTERNAL_41a6482b_4_k_cu_2432f7bc_283084cuda3std3__45__cpo5beginE
	.align		8
        /*0018*/ 	.dword	_ZN40_INTERNAL_41a6482b_4_k_cu_2432f7bc_283084cuda3std3__45__cpo3endE
	.align		8
        /*0020*/ 	.dword	_ZN40_INTERNAL_41a6482b_4_k_cu_2432f7bc_283084cuda3std3__45__cpo6cbeginE
	.align		8
        /*0028*/ 	.dword	_ZN40_INTERNAL_41a6482b_4_k_cu_2432f7bc_283084cuda3std3__45__cpo4cendE
	.align		8
        /*0030*/ 	.dword	_ZN40_INTERNAL_41a6482b_4_k_cu_2432f7bc_283084cuda3std3__442_GLOBAL__N__41a6482b_4_k_cu_2432f7bc_283086ignoreE
	.align		8
        /*0038*/ 	.dword	_ZN40_INTERNAL_41a6482b_4_k_cu_2432f7bc_283084cuda3std3__419piecewise_constructE
	.align		8
        /*0040*/ 	.dword	_ZN40_INTERNAL_41a6482b_4_k_cu_2432f7bc_283084cuda3std3__48in_placeE
	.align		8
        /*0048*/ 	.dword	_ZN40_INTERNAL_41a6482b_4_k_cu_2432f7bc_283084cuda3std6ranges3__45__cpo4swapE
	.align		8
        /*0050*/ 	.dword	_ZN40_INTERNAL_41a6482b_4_k_cu_2432f7bc_283084cuda3std6ranges3__45__cpo9iter_moveE
	.align		8
        /*0058*/ 	.dword	_ZN40_INTERNAL_41a6482b_4_k_cu_2432f7bc_283084cute7productE
	.align		8
        /*0060*/ 	.dword	_ZN40_INTERNAL_41a6482b_4_k_cu_2432f7bc_283084cute1_E
	.align		8
        /*0068*/ 	.dword	$str$22
	.align		8
        /*0070*/ 	.dword	$str$23


//--------------------- .text._ZN7cutlass13device_kernelINS_4gemm6kernel13GemmUniversalIN4cute5tupleIJiiiiEEENS1_10collective13CollectiveMmaINS1_34MainloopSm90TmaGmmaWarpSpecializedILi3ENS5_IJNS4_1CILi4EEESB_NSA_ILi1EEEEEENS1_35KernelTmaWarpSpecializedCooperativeEEENS5_IJNSA_ILi128EEESG_SG_EEENS_10bfloat16_tENS5_IJlSC_lEEESI_SJ_NS4_8TiledMMAINS4_8MMA_AtomIJNS4_4SM904GMMA28MMA_64x128x16_F32BF16BF16_SSILNSN_5MajorE0ELSP_0ELNSN_7ScaleInE1ELSQ_1EEEEEENS4_6LayoutINS5_IJNSA_ILi2EEESC_SC_EEENS5_IJSC_NSA_ILi0EEESW_EEEEENS5_IJNS4_10UnderscoreESZ_SZ_EEEEENS4_23SM90_TMA_LOAD_MULTICASTENS4_14ComposedLayoutINS4_7SwizzleILi3ELi4ELi3EEENS4_18smem_ptr_flag_bitsILi16EEENST_INS5_IJNSA_ILi8EEENSA_ILi64EEEEEENS5_IJS19_SC_EEEEEEEvNS4_8identityES12_S1D_vS1E_EENS_8epilogue10collective6detail29Sm90TmaWarpSpecializedAdapterINS1H_15DefaultEpilogueISI_SJ_SJ_NS1G_6thread17LinearCombinationISI_Li1EffLNS1L_9ScaleType4KindE0ELNS_15FloatRoundStyleE2ESI_EENS1_15EpilogueDefaultEEEEEvvEEEEvNT_6ParamsE --------------------------
	.section	.text._ZN7cutlass13device_kernelINS_4gemm6kernel13GemmUniversalIN4cute5tupleIJiiiiEEENS1_10collective13CollectiveMmaINS1_34MainloopSm90TmaGmmaWarpSpecializedILi3ENS5_IJNS4_1CILi4EEESB_NSA_ILi1EEEEEENS1_35KernelTmaWarpSpecializedCooperativeEEENS5_IJNSA_ILi128EEESG_SG_EEENS_10bfloat16_tENS5_IJlSC_lEEESI_SJ_NS4_8TiledMMAINS4_8MMA_AtomIJNS4_4SM904GMMA28MMA_64x128x16_F32BF16BF16_SSILNSN_5MajorE0ELSP_0ELNSN_7ScaleInE1ELSQ_1EEEEEENS4_6LayoutINS5_IJNSA_ILi2EEESC_SC_EEENS5_IJSC_NSA_ILi0EEESW_EEEEENS5_IJNS4_10UnderscoreESZ_SZ_EEEEENS4_23SM90_TMA_LOAD_MULTICASTENS4_14ComposedLayoutINS4_7SwizzleILi3ELi4ELi3EEENS4_18smem_ptr_flag_bitsILi16EEENST_INS5_IJNSA_ILi8EEENSA_ILi64EEEEEENS5_IJS19_SC_EEEEEEEvNS4_8identityES12_S1D_vS1E_EENS_8epilogue10collective6detail29Sm90TmaWarpSpecializedAdapterINS1H_15DefaultEpilogueISI_SJ_SJ_NS1G_6thread17LinearCombinationISI_Li1EffLNS1L_9ScaleType4KindE0ELNS_15FloatRoundStyleE2ESI_EENS1_15EpilogueDefaultEEEEEvvEEEEvNT_6ParamsE,"ax",@progbits
	.align	128
.text._ZN7cutlass13device_kernelINS_4gemm6kernel13GemmUniversalIN4cute5tupleIJiiiiEEENS1_10collective13CollectiveMmaINS1_34MainloopSm90TmaGmmaWarpSpecializedILi3ENS5_IJNS4_1CILi4EEESB_NSA_ILi1EEEEEENS1_35KernelTmaWarpSpecializedCooperativeEEENS5_IJNSA_ILi128EEESG_SG_EEENS_10bfloat16_tENS5_IJlSC_lEEESI_SJ_NS4_8TiledMMAINS4_8MMA_AtomIJNS4_4SM904GMMA28MMA_64x128x16_F32BF16BF16_SSILNSN_5MajorE0ELSP_0ELNSN_7ScaleInE1ELSQ_1EEEEEENS4_6LayoutINS5_IJNSA_ILi2EEESC_SC_EEENS5_IJSC_NSA_ILi0EEESW_EEEEENS5_IJNS4_10UnderscoreESZ_SZ_EEEEENS4_23SM90_TMA_LOAD_MULTICASTENS4_14ComposedLayoutINS4_7SwizzleILi3ELi4ELi3EEENS4_18smem_ptr_flag_bitsILi16EEENST_INS5_IJNSA_ILi8EEENSA_ILi64EEEEEENS5_IJS19_SC_EEEEEEEvNS4_8identityES12_S1D_vS1E_EENS_8epilogue10collective6detail29Sm90TmaWarpSpecializedAdapterINS1H_15DefaultEpilogueISI_SJ_SJ_NS1G_6thread17LinearCombinationISI_Li1EffLNS1L_9ScaleType4KindE0ELNS_15FloatRoundStyleE2ESI_EENS1_15EpilogueDefaultEEEEEvvEEEEvNT_6ParamsE:
        .type           _ZN7cutlass13device_kernelINS_4gemm6kernel13GemmUniversalIN4cute5tupleIJiiiiEEENS1_10collective13CollectiveMmaINS1_34MainloopSm90TmaGmmaWarpSpecializedILi3ENS5_IJNS4_1CILi4EEESB_NSA_ILi1EEEEEENS1_35KernelTmaWarpSpecializedCooperativeEEENS5_IJNSA_ILi128EEESG_SG_EEENS_10bfloat16_tENS5_IJlSC_lEEESI_SJ_NS4_8TiledMMAINS4_8MMA_AtomIJNS4_4SM904GMMA28MMA_64x128x16_F32BF16BF16_SSILNSN_5MajorE0ELSP_0ELNSN_7ScaleInE1ELSQ_1EEEEEENS4_6LayoutINS5_IJNSA_ILi2EEESC_SC_EEENS5_IJSC_NSA_ILi0EEESW_EEEEENS5_IJNS4_10UnderscoreESZ_SZ_EEEEENS4_23SM90_TMA_LOAD_MULTICASTENS4_14ComposedLayoutINS4_7SwizzleILi3ELi4ELi3EEENS4_18smem_ptr_flag_bitsILi16EEENST_INS5_IJNSA_ILi8EEENSA_ILi64EEEEEENS5_IJS19_SC_EEEEEEEvNS4_8identityES12_S1D_vS1E_EENS_8epilogue10collective6detail29Sm90TmaWarpSpecializedAdapterINS1H_15DefaultEpilogueISI_SJ_SJ_NS1G_6thread17LinearCombinationISI_Li1EffLNS1L_9ScaleType4KindE0ELNS_15FloatRoundStyleE2ESI_EENS1_15EpilogueDefaultEEEEEvvEEEEvNT_6ParamsE,@function
        .size           _ZN7cutlass13device_kernelINS_4gemm6kernel13GemmUniversalIN4cute5tupleIJiiiiEEENS1_10collective13CollectiveMmaINS1_34MainloopSm90TmaGmmaWarpSpecializedILi3ENS5_IJNS4_1CILi4EEESB_NSA_ILi1EEEEEENS1_35KernelTmaWarpSpecializedCooperativeEEENS5_IJNSA_ILi128EEESG_SG_EEENS_10bfloat16_tENS5_IJlSC_lEEESI_SJ_NS4_8TiledMMAINS4_8MMA_AtomIJNS4_4SM904GMMA28MMA_64x128x16_F32BF16BF16_SSILNSN_5MajorE0ELSP_0ELNSN_7ScaleInE1ELSQ_1EEEEEENS4_6LayoutINS5_IJNSA_ILi2EEESC_SC_EEENS5_IJSC_NSA_ILi0EEESW_EEEEENS5_IJNS4_10UnderscoreESZ_SZ_EEEEENS4_23SM90_TMA_LOAD_MULTICASTENS4_14ComposedLayoutINS4_7SwizzleILi3ELi4ELi3EEENS4_18smem_ptr_flag_bitsILi16EEENST_INS5_IJNSA_ILi8EEENSA_ILi64EEEEEENS5_IJS19_SC_EEEEEEEvNS4_8identityES12_S1D_vS1E_EENS_8epilogue10collective6detail29Sm90TmaWarpSpecializedAdapterINS1H_15DefaultEpilogueISI_SJ_SJ_NS1G_6thread17LinearCombinationISI_Li1EffLNS1L_9ScaleType4KindE0ELNS_15FloatRoundStyleE2ESI_EENS1_15EpilogueDefaultEEEEEvvEEEEvNT_6ParamsE,(.L_x_195 - _ZN7cutlass13device_kernelINS_4gemm6kernel13GemmUniversalIN4cute5tupleIJiiiiEEENS1_10collective13CollectiveMmaINS1_34MainloopSm90TmaGmmaWarpSpecializedILi3ENS5_IJNS4_1CILi4EEESB_NSA_ILi1EEEEEENS1_35KernelTmaWarpSpecializedCooperativeEEENS5_IJNSA_ILi128EEESG_SG_EEENS_10bfloat16_tENS5_IJlSC_lEEESI_SJ_NS4_8TiledMMAINS4_8MMA_AtomIJNS4_4SM904GMMA28MMA_64x128x16_F32BF16BF16_SSILNSN_5MajorE0ELSP_0ELNSN_7ScaleInE1ELSQ_1EEEEEENS4_6LayoutINS5_IJNSA_ILi2EEESC_SC_EEENS5_IJSC_NSA_ILi0EEESW_EEEEENS5_IJNS4_10UnderscoreESZ_SZ_EEEEENS4_23SM90_TMA_LOAD_MULTICASTENS4_14ComposedLayoutINS4_7SwizzleILi3ELi4ELi3EEENS4_18smem_ptr_flag_bitsILi16EEENST_INS5_IJNSA_ILi8EEENSA_ILi64EEEEEENS5_IJS19_SC_EEEEEEEvNS4_8identityES12_S1D_vS1E_EENS_8epilogue10collective6detail29Sm90TmaWarpSpecializedAdapterINS1H_15DefaultEpilogueISI_SJ_SJ_NS1G_6thread17LinearCombinationISI_Li1EffLNS1L_9ScaleType4KindE0ELNS_15FloatRoundStyleE2ESI_EENS1_15EpilogueDefaultEEEEEvvEEEEvNT_6ParamsE)
        .other          _ZN7cutlass13device_kernelINS_4gemm6kernel13GemmUniversalIN4cute5tupleIJiiiiEEENS1_10collective13CollectiveMmaINS1_34MainloopSm90TmaGmmaWarpSpecializedILi3ENS5_IJNS4_1CILi4EEESB_NSA_ILi1EEEEEENS1_35KernelTmaWarpSpecializedCooperativeEEENS5_IJNSA_ILi128EEESG_SG_EEENS_10bfloat16_tENS5_IJlSC_lEEESI_SJ_NS4_8TiledMMAINS4_8MMA_AtomIJNS4_4SM904GMMA28MMA_64x128x16_F32BF16BF16_SSILNSN_5MajorE0ELSP_0ELNSN_7ScaleInE1ELSQ_1EEEEEENS4_6LayoutINS5_IJNSA_ILi2EEESC_SC_EEENS5_IJSC_NSA_ILi0EEESW_EEEEENS5_IJNS4_10UnderscoreESZ_SZ_EEEEENS4_23SM90_TMA_LOAD_MULTICASTENS4_14ComposedLayoutINS4_7SwizzleILi3ELi4ELi3EEENS4_18smem_ptr_flag_bitsILi16EEENST_INS5_IJNSA_ILi8EEENSA_ILi64EEEEEENS5_IJS19_SC_EEEEEEEvNS4_8identityES12_S1D_vS1E_EENS_8epilogue10collective6detail29Sm90TmaWarpSpecializedAdapterINS1H_15DefaultEpilogueISI_SJ_SJ_NS1G_6thread17LinearCombinationISI_Li1EffLNS1L_9ScaleType4KindE0ELNS_15FloatRoundStyleE2ESI_EENS1_15EpilogueDefaultEEEEEvvEEEEvNT_6ParamsE,@"STO_CUDA_ENTRY STV_DEFAULT"
_ZN7cutlass13device_kernelINS_4gemm6kernel13GemmUniversalIN4cute5tupleIJiiiiEEENS1_10collective13CollectiveMmaINS1_34MainloopSm90TmaGmmaWarpSpecializedILi3ENS5_IJNS4_1CILi4EEESB_NSA_ILi1EEEEEENS1_35KernelTmaWarpSpecializedCooperativeEEENS5_IJNSA_ILi128EEESG_SG_EEENS_10bfloat16_tENS5_IJlSC_lEEESI_SJ_NS4_8TiledMMAINS4_8MMA_AtomIJNS4_4SM904GMMA28MMA_64x128x16_F32BF16BF16_SSILNSN_5MajorE0ELSP_0ELNSN_7ScaleInE1ELSQ_1EEEEEENS4_6LayoutINS5_IJNSA_ILi2EEESC_SC_EEENS5_IJSC_NSA_ILi0EEESW_EEEEENS5_IJNS4_10UnderscoreESZ_SZ_EEEEENS4_23SM90_TMA_LOAD_MULTICASTENS4_14ComposedLayoutINS4_7SwizzleILi3ELi4ELi3EEENS4_18smem_ptr_flag_bitsILi16EEENST_INS5_IJNSA_ILi8EEENSA_ILi64EEEEEENS5_IJS19_SC_EEEEEEEvNS4_8identityES12_S1D_vS1E_EENS_8epilogue10collective6detail29Sm90TmaWarpSpecializedAdapterINS1H_15DefaultEpilogueISI_SJ_SJ_NS1G_6thread17LinearCombinationISI_Li1EffLNS1L_9ScaleType4KindE0ELNS_15FloatRoundStyleE2ESI_EENS1_15EpilogueDefaultEEEEEvvEEEEvNT_6ParamsE:
[----:B------:R-:W0:Y:S01]  /*0000*/  LDC R1, c[0x0][0x28] ;  /* 0x00000a00ff017b82 */ /* 0x000e220000000800 */
[----:B------:R-:W1:Y:S01]  /*0010*/  S2R R95, SR_TID.X ;  /* 0x00000000005f7919 */ /* 0x000e620000002100 */
[----:B------:R-:W-:Y:S01]  /*0020*/  ELECT P0, URZ, PT ;  /* 0x00000000003f782f */ /* 0x000fe20003800000 */
[----:B------:R-:W-:Y:S01]  /*0030*/  BSSY B0, `(.L_x_0) ;  /* 0x000000f000007945 */ /* 0x000fe20003800000 */
[--C-:B-1----:R-:W-:Y:S02]  /*0040*/  SHF.R.U32.HI R0, RZ, 0x5, R95.reuse ;  /* 0x00000005ff007819 */ /* 0x102fe4000001165f */
[----:B------:R-:W-:-:S03]  /*0050*/  SHF.R.U32.HI R7, RZ, 0x7, R95 ;  /* 0x00000007ff077819 */ /* 0x000fc6000001165f */
[----:B------:R-:W1:Y:S04]  /*0060*/  SHFL.IDX PT, R3, R0, RZ, 0x1f ;  /* 0x00001fff00037589 */ /* 0x000e6800000e0000 */
[----:B------:R2:W3:Y:S01]  /*0070*/  SHFL.IDX PT, R2, R7, RZ, 0x1f ;  /* 0x00001fff07027589 */ /* 0x0004e200000e0000 */
[----:B-1----:R-:W-:-:S13]  /*0080*/  ISETP.NE.OR P0, PT, R3, RZ, !P0 ;  /* 0x000000ff0300720c */ /* 0x002fda0004705670 */
[----:B0-23--:R-:W-:Y:S05]  /*0090*/  @P0 BRA `(.L_x_1) ;  /* 0x0000000000200947 */ /* 0x00dfea0003800000 */
[----:B------:R-:W-:Y:S02]  /*00a0*/  ULDC.64 UR4, c[0x0][0x198] ;  /* 0x0000660000047ab9 */ /* 0x000fe40000000a00 */
[----:B------:R-:W-:Y:S02]  /*00b0*/  UIADD3 UR6, UP0, UR4, 0xf0, URZ ;  /* 0x000000f004067890 */ /* 0x000fe4000ff1e03f */
[----:B------:R-:W-:Y:S02]  /*00c0*/  UIADD3 UR4, UP1, UR4, 0x1f0, URZ ;  /* 0x000001f004047890 */ /* 0x000fe4000ff3e03f */
[----:B------:R-:W-:Y:S02]  /*00d0*/  UIADD3.X UR7, URZ, UR5, URZ, UP0, !UPT ;  /* 0x000000053f077290 */ /* 0x000fe400087fe43f */
[----:B------:R-:W-:-:S07]  /*00e0*/  UIADD3.X UR5, URZ, UR5, URZ, UP1, !UPT ;  /* 0x000000053f057290 */ /* 0x000fce0008ffe43f */
[----:B------:R0:W-:Y:S02]  /*00f0*/  UTMACCTL.PF [UR6] ;  /* 0x00000000060079b9 */ /* 0x0001e40008040000 */
[----:B------:R0:W-:Y:S02]  /*0100*/  UTMACCTL.PF [UR4] ;  /* 0x00000000040079b9 */ /* 0x0001e40008040000 */
[----:B0-----:R-:W-:Y:S01]  /*0110*/  NOP ;  /* 0x0000000000007918 */ /* 0x001fe20000000000 */
.L_x_1:
[----:B------:R-:W-:Y:S05]  /*0120*/  BSYNC B0 ;  /* 0x0000000000007941 */ /* 0x000fea0003800000 */
.L_x_0:
[----:B------:R-:W0:Y:S01]  /*0130*/  SHFL.IDX PT, R5, R0, RZ, 0x1f ;  /* 0x00001fff00057589 */ /* 0x000e2200000e0000 */
[----:B------:R-:W-:-:S04]  /*0140*/  SHF.R.S32.HI R4, RZ, 0x1f, R95 ;  /* 0x0000001fff047819 */ /* 0x000fc8000001145f */
[----:B------:R-:W-:Y:S02]  /*0150*/  LEA.HI R4, R4, R95, RZ, 0x7 ;  /* 0x0000005f04047211 */ /* 0x000fe400078f38ff */
[----:B0-----:R-:W-:-:S13]  /*0160*/  ISETP.NE.AND P0, PT, R5, RZ, PT ;  /* 0x000000ff0500720c */ /* 0x001fda0003f05270 */
[----:B------:R-:W-:Y:S05]  /*0170*/  @P0 BRA `(.L_x_2) ;  /* 0x0000000000500947 */ /* 0x000fea0003800000 */
[----:B------:R-:W0:Y:S01]  /*0180*/  S2UR UR8, SR_CgaCtaId ;  /* 0x00000000000879c3 */ /* 0x000e220000008800 */
[----:B------:R-:W-:Y:S01]  /*0190*/  UMOV UR4, 0x400 ;  /* 0x0000040000047882 */ /* 0x000fe20000000000 */
[----:B------:R-:W-:Y:S01]  /*01a0*/  UMOV UR5, 0x1 ;  /* 0x0000000100057882 */ /* 0x000fe20000000000 */
[----:B------:R-:W-:Y:S01]  /*01b0*/  UMOV UR6, 0xe ;  /* 0x0000000e00067882 */ /* 0x000fe20000000000 */
[----:B------:R-:W-:Y:S01]  /*01c0*/  ELECT P0, URZ, PT ;  /* 0x00000000003f782f */ /* 0x000fe20003800000 */
[----:B------:R-:W-:-:S04]  /*01d0*/  UIADD3 UR6, -UR6, 0x100000, URZ ;  /* 0x0010000006067890 */ /* 0x000fc8000fffe13f */
[----:B------:R-:W-:Y:S02]  /*01e0*/  USHF.L.U32 UR7, UR6, 0xb, URZ ;  /* 0x0000000b06077899 */ /* 0x000fe4000800063f */
[----:B------:R-:W-:Y:S02]  /*01f0*/  USHF.L.U32 UR6, UR6, 0x1, URZ ;  /* 0x0000000106067899 */ /* 0x000fe4000800063f */
[----:B0-----:R-:W-:Y:S02]  /*0200*/  ULEA UR8, UR8, UR4, 0x18 ;  /* 0x0000000408087291 */ /* 0x001fe4000f8ec03f */
[----:B------:R-:W-:-:S04]  /*0210*/  UIADD3 UR4, -UR5, 0x100000, URZ ;  /* 0x0010000005047890 */ /* 0x000fc8000fffe13f */
[----:B------:R-:W-:Y:S02]  /*0220*/  USHF.L.U32 UR5, UR4, 0xb, URZ ;  /* 0x0000000b04057899 */ /* 0x000fe4000800063f */
[----:B------:R-:W-:Y:S01]  /*0230*/  USHF.L.U32 UR4, UR4, 0x1, URZ ;  /* 0x0000000104047899 */ /* 0x000fe2000800063f */
[----:B------:R-:W0:Y:S11]  /*0240*/  FENCE.VIEW.ASYNC.S ;  /* 0x00000000000073c6 */ /* 0x000e360000000000 */
[----:B0-----:R0:W1:Y:S01]  /*0250*/  SYNCS.EXCH.64 URZ, [UR8], UR4 ;  /* 0x00000004083f75b2 */ /* 0x0010620008000100 */
[----:B------:R0:W2:Y:S01]  /*0260*/  SYNCS.EXCH.64 URZ, [UR8+0x18], UR6 ;  /* 0x00001806083f75b2 */ /* 0x0000a20008000100 */
[----:B------:R0:W3:Y:S01]  /*0270*/  SYNCS.EXCH.64 URZ, [UR8+0x8], UR4 ;  /* 0x00000804083f75b2 */ /* 0x0000e20008000100 */
[----:B------:R0:W4:Y:S01]  /*0280*/  SYNCS.EXCH.64 URZ, [UR8+0x20], UR6 ;  /* 0x00002006083f75b2 */ /* 0x0001220008000100 */
[----:B------:R0:W0:Y:S01]  /*0290*/  SYNCS.EXCH.64 URZ, [UR8+0x10], UR4 ;  /* 0x00001004083f75b2 */ /* 0x0000220008000100 */
[----:B------:R0:W0:Y:S01]  /*02a0*/  SYNCS.EXCH.64 URZ, [UR8+0x28], UR6 ;  /* 0x00002806083f75b2 */ /* 0x0000220008000100 */
[----:B------:R-:W-:Y:S01]  /*02b0*/  NOP ;  /* 0x0000000000007918 */ /* 0x000fe20000000000 */
.L_x_2:
[----:B0-----:R-:W0:Y:S01]  /*02c0*/  S2UR UR8, SR_CTAID.X ;  /* 0x00000000000879c3 */ /* 0x001e220000002500 */
[----:B------:R-:W-:Y:S01]  /*02d0*/  LOP3.LUT R4, R4, 0xffffff80, RZ, 0xc0, !PT ;  /* 0xffffff8004047812 */ /* 0x000fe200078ec0ff */
[----:B------:R-:W5:Y:S01]  /*02e0*/  SHFL.IDX PT, R0, R0, RZ, 0x1f ;  /* 0x00001fff00007589 */ /* 0x000f6200000e0000 */
[----:B------:R-:W-:Y:S01]  /*02f0*/  SHF.R.S32.HI R10, RZ, 0x1f, R5 ;  /* 0x0000001fff0a7819 */ /* 0x000fe20000011405 */
[----:B------:R-:W-:Y:S01]  /*0300*/  ULDC UR4, c[0x0][0x150] ;  /* 0x0000540000047ab9 */ /* 0x000fe20000000800 */
[----:B------:R-:W-:Y:S01]  /*0310*/  ELECT P0, URZ, PT ;  /* 0x00000000003f782f */ /* 0x000fe20003800000 */
[----:B------:R-:W-:Y:S01]  /*0320*/  IMAD.IADD R8, R95, 0x1, -R4 ;  /* 0x000000015f087824 */ /* 0x000fe200078e0a04 */
[----:B------:R-:W-:Y:S01]  /*0330*/  LEA.HI R10, R10, R5, RZ, 0x2 ;  /* 0x000000050a0a7211 */ /* 0x000fe200078f10ff */
[----:B------:R-:W1:Y:S01]  /*0340*/  S2R R4, SR_CTAID.Y ;  /* 0x0000000000047919 */ /* 0x000e620000002600 */
[----:B------:R-:W2:Y:S01]  /*0350*/  LDC R12, c[0x0][0x144] ;  /* 0x00005100ff0c7b82 */ /* 0x000ea20000000800 */
[----:B------:R-:W-:Y:S01]  /*0360*/  NOP ;  /* 0x0000000000007918 */ /* 0x000fe20000000000 */
[----:B------:R-:W-:Y:S01]  /*0370*/  SHF.R.S32.HI R9, RZ, 0x1f, R8 ;  /* 0x0000001fff097819 */ /* 0x000fe20000011408 */
[----:B------:R-:W-:Y:S01]  /*0380*/  NOP ;  /* 0x0000000000007918 */ /* 0x000fe20000000000 */
[----:B------:R-:W-:Y:S01]  /*0390*/  LOP3.LUT R10, R10, 0x3ffffffc, RZ, 0xc0, !PT ;  /* 0x3ffffffc0a0a7812 */ /* 0x000fe200078ec0ff */
[----:B------:R-:W-:Y:S01]  /*03a0*/  IMAD.MOV.U32 R22, RZ, RZ, 0x1 ;  /* 0x00000001ff167424 */ /* 0x000fe200078e00ff */
[----:B------:R-:W-:-:S02]  /*03b0*/  LEA.HI R9, R9, R8, RZ, 0x3 ;  /* 0x0000000809097211 */ /* 0x000fc400078f18ff */
[----:B------:R-:W3:Y:S01]  /*03c0*/  LDC R13, c[0x0][0x140] ;  /* 0x00005000ff0d7b82 */ /* 0x000ee20000000800 */
[----:B------:R-:W-:Y:S01]  /*03d0*/  IMAD.IADD R10, R5, 0x1, -R10 ;  /* 0x00000001050a7824 */ /* 0x000fe200078e0a0a */
[--C-:B------:R-:W-:Y:S02]  /*03e0*/  SHF.R.S32.HI R6, RZ, 0x3, R9.reuse ;  /* 0x00000003ff067819 */ /* 0x100fe40000011409 */
[----:B------:R-:W-:Y:S02]  /*03f0*/  SHF.R.S32.HI R9, RZ, 0x1f, R9 ;  /* 0x0000001fff097819 */ /* 0x000fe40000011409 */
[----:B------:R-:W-:Y:S02]  /*0400*/  ISETP.NE.AND P3, PT, R2, RZ, PT ;  /* 0x000000ff0200720c */ /* 0x000fe40003f65270 */
[----:B0-----:R-:W-:Y:S02]  /*0410*/  I2FP.F32.U32 R11, UR8 ;  /* 0x00000008000b7c45 */ /* 0x001fe40008201000 */
[----:B------:R-:W-:-:S02]  /*0420*/  LEA.HI R9, R9, R6, RZ, 0x2 ;  /* 0x0000000609097211 */ /* 0x000fc400078f10ff */
[----:B-----5:R-:W-:Y:S01]  /*0430*/  ISETP.NE.OR P0, PT, R0, RZ, !P0 ;  /* 0x000000ff0000720c */ /* 0x020fe20004705670 */
[----:B------:R-:W-:Y:S01]  /*0440*/  FMUL R11, R11, UR4 ;  /* 0x000000040b0b7c20 */ /* 0x000fe20008400000 */
[----:B------:R-:W-:Y:S01]  /*0450*/  LOP3.LUT R9, R9, 0xfffffffc, RZ, 0xc0, !PT ;  /* 0xfffffffc09097812 */ /* 0x000fe200078ec0ff */
[----:B------:R-:W-:Y:S01]  /*0460*/  ULDC UR4, c[0x0][0x154] ;  /* 0x0000550000047ab9 */ /* 0x000fe20000000800 */
[----:B------:R-:W-:-:S03]  /*0470*/  SHF.R.S32.HI R0, RZ, 0x1f, R3 ;  /* 0x0000001fff007819 */ /* 0x000fc60000011403 */
[----:B------:R-:W0:Y:S01]  /*0480*/  F2I.U32.TRUNC.NTZ R11, R11 ;  /* 0x0000000b000b7305 */ /* 0x000e22000020f000 */
[----:B------:R-:W-:Y:S01]  /*0490*/  IMAD.IADD R9, R6, 0x1, -R9 ;  /* 0x0000000106097824 */ /* 0x000fe200078e0a09 */
[----:B------:R-:W-:-:S03]  /*04a0*/  LEA.HI R0, R0, R3, RZ, 0x2 ;  /* 0x0000000300007211 */ /* 0x000fc600078f10ff */
[----:B------:R-:W-:Y:S01]  /*04b0*/  IMAD R10, R10, 0x4, R9 ;  /* 0x000000040a0a7824 */ /* 0x000fe200078e0209 */
[----:B------:R-:W-:Y:S01]  /*04c0*/  VOTEU.ALL UP0, P0 ;  /* 0x00000000003f7886 */ /* 0x000fe20000000000 */
[----:B------:R-:W-:Y:S01]  /*04d0*/  LOP3.LUT R0, R0, 0xfffffffc, RZ, 0xc0, !PT ;  /* 0xfffffffc00007812 */ /* 0x000fe200078ec0ff */
[----:B------:R-:W-:Y:S01]  /*04e0*/  VOTEU.ALL UP1, P0 ;  /* 0x00000000003f7886 */ /* 0x000fe20000020000 */
[C---:B------:R-:W-:Y:S01]  /*04f0*/  IMAD.SHL.U32 R19, R10.reuse, 0x4, RZ ;  /* 0x000000040a137824 */ /* 0x040fe200078e00ff */
[----:B------:R-:W-:Y:S01]  /*0500*/  SHF.R.S32.HI R9, RZ, 0x1f, R10 ;  /* 0x0000001fff097819 */ /* 0x000fe2000001140a */
[----:B------:R-:W5:Y:S01]  /*0510*/  @!UP0 S2UR UR7, SR_CgaCtaId ;  /* 0x00000000000789c3 */ /* 0x000f620000008800 */
[----:B------:R-:W-:Y:S01]  /*0520*/  IMAD.IADD R3, R3, 0x1, -R0 ;  /* 0x0000000103037824 */ /* 0x000fe200078e0a00 */
[----:B------:R-:W-:Y:S01]  /*0530*/  @!UP0 UMOV UR6, 0x400 ;  /* 0x0000040000068882 */ /* 0x000fe20000000000 */
[----:B------:R-:W-:Y:S01]  /*0540*/  LEA.HI R9, R9, R10, RZ, 0x2 ;  /* 0x0000000a09097211 */ /* 0x000fe200078f10ff */
[----:B0-----:R-:W-:Y:S01]  /*0550*/  IMAD.MOV R15, RZ, RZ, -R11 ;  /* 0x000000ffff0f7224 */ /* 0x001fe200078e0a0b */
[----:B------:R-:W-:-:S02]  /*0560*/  LOP3.LUT R19, R10, 0xc, R19, 0x78, !PT ;  /* 0x0000000c0a137812 */ /* 0x000fc400078e7813 */
[----:B------:R-:W-:Y:S01]  /*0570*/  LOP3.LUT R11, R9, 0xfffffffc, RZ, 0xc0, !PT ;  /* 0xfffffffc090b7812 */ /* 0x000fe200078ec0ff */
[----:B--2---:R-:W-:Y:S01]  /*0580*/  IMAD R6, R12, R15, UR8 ;  /* 0x000000080c067e24 */ /* 0x004fe2000f8e020f */
[----:B-1----:R-:W-:Y:S01]  /*0590*/  I2FP.F32.U32 R12, R4 ;  /* 0x00000004000c7245 */ /* 0x002fe20000201000 */
[----:B------:R-:W0:Y:S01]  /*05a0*/  LDC R9, c[0x0][0x148] ;  /* 0x00005200ff097b82 */ /* 0x000e220000000800 */
[----:B------:R-:W-:Y:S01]  /*05b0*/  ISETP.NE.AND P1, PT, R3, 0x3, PT ;  /* 0x000000030300780c */ /* 0x000fe20003f25270 */
[----:B------:R-:W-:Y:S01]  /*05c0*/  IMAD.IADD R11, R10, 0x1, -R11 ;  /* 0x000000010a0b7824 */ /* 0x000fe200078e0a0b */
[----:B---3--:R-:W-:Y:S01]  /*05d0*/  ISETP.EQ.U32.AND P2, PT, R13, 0x1, PT ;  /* 0x000000010d00780c */ /* 0x008fe20003f42070 */
[----:B------:R-:W-:Y:S01]  /*05e0*/  FMUL R12, R12, UR4 ;  /* 0x000000040c0c7c20 */ /* 0x000fe20008400000 */
[----:B------:R-:W-:Y:S01]  /*05f0*/  UMOV UR4, 0x20 ;  /* 0x0000002000047882 */ /* 0x000fe20000000000 */
[----:B------:R-:W-:Y:S01]  /*0600*/  ISETP.EQ.OR P1, PT, R3, RZ, !P1 ;  /* 0x000000ff0300720c */ /* 0x000fe20004f22670 */
[----:B------:R-:W-:-:S04]  /*0610*/  @!UP0 UIADD3 UR4, -UR4, 0x100000, URZ ;  /* 0x0010000004048890 */ /* 0x000fc8000fffe13f */
[----:B------:R-:W-:Y:S02]  /*0620*/  @!UP0 USHF.L.U32 UR5, UR4, 0xb, URZ ;  /* 0x0000000b04058899 */ /* 0x000fe4000800063f */
[----:B------:R-:W-:Y:S01]  /*0630*/  @!UP0 USHF.L.U32 UR4, UR4, 0x1, URZ ;  /* 0x0000000104048899 */ /* 0x000fe2000800063f */
[----:B------:R-:W-:Y:S01]  /*0640*/  ISETP.NE.AND P4, PT, R11, R6, PT ;  /* 0x000000060b00720c */ /* 0x000fe20003f85270 */
[----:B------:R-:W1:Y:S01]  /*0650*/  F2I.U32.TRUNC.NTZ R12, R12 ;  /* 0x0000000c000c7305 */ /* 0x000e62000020f000 */
[----:B------:R-:W-:Y:S01]  /*0660*/  ISETP.EQ.AND P1, PT, R2, RZ, P1 ;  /* 0x000000ff0200720c */ /* 0x000fe20000f22270 */
[----:B-----5:R-:W-:-:S03]  /*0670*/  @!UP0 ULEA UR6, UR7, UR6, 0x18 ;  /* 0x0000000607068291 */ /* 0x020fc6000f8ec03f */
[----:B------:R-:W-:Y:S01]  /*0680*/  SEL R18, RZ, 0x1, !P1 ;  /* 0x00000001ff127807 */ /* 0x000fe20004800000 */
[----:B------:R-:W-:Y:S01]  /*0690*/  VOTEU.ALL UP0, P0 ;  /* 0x00000000003f7886 */ /* 0x000fe20000000000 */
[----:B------:R-:W-:Y:S01]  /*06a0*/  LOP3.LUT P0, RZ, R8, 0x7, RZ, 0xc0, !PT ;  /* 0x0000000708ff7812 */ /* 0x000fe2000780c0ff */
[----:B------:R-:W-:-:S04]  /*06b0*/  VIADD R8, R2, 0xffffffff ;  /* 0xffffffff02087836 */ /* 0x000fc80000000000 */
[----:B------:R-:W-:Y:S02]  /*06c0*/  @P4 SHF.R.S32.HI R0, RZ, 0x1f, R19 ;  /* 0x0000001fff004819 */ /* 0x000fe40000011413 */
[----:B------:R-:W-:Y:S01]  /*06d0*/  ISETP.LT.U32.AND P0, PT, R19, 0x10, !P0 ;  /* 0x000000101300780c */ /* 0x000fe20004701070 */
[----:B-1----:R-:W-:Y:S01]  /*06e0*/  IMAD.MOV R23, RZ, RZ, -R12 ;  /* 0x000000ffff177224 */ /* 0x002fe200078e0a0c */
[----:B------:R-:W-:Y:S01]  /*06f0*/  @P4 LEA.HI R0, R0, R19, RZ, 0x2 ;  /* 0x0000001300004211 */ /* 0x000fe200078f10ff */
[----:B------:R-:W1:Y:S02]  /*0700*/  FENCE.VIEW.ASYNC.S ;  /* 0x00000000000073c6 */ /* 0x000e640000000000 */
[----:B-1----:R1:W2:Y:S01]  /*0710*/  @!UP0 SYNCS.EXCH.64 URZ, [UR6+0x40], UR4 ;  /* 0x00004004063f85b2 */ /* 0x0022a20008000100 */
[----:B------:R-:W-:Y:S01]  /*0720*/  ISETP.GE.U32.AND P6, PT, R8, 0x2, PT ;  /* 0x000000020800780c */ /* 0x000fe20003fc6070 */
[----:B0-----:R-:W-:Y:S01]  /*0730*/  IMAD R11, R9, R23, R4 ;  /* 0x00000017090b7224 */ /* 0x001fe200078e0204 */
[----:B------:R-:W-:-:S02]  /*0740*/  @P4 SHF.R.S32.HI R0, RZ, 0x2, R0 ;  /* 0x00000002ff004819 */ /* 0x000fc40000011400 */
[----:B------:R-:W-:Y:S02]  /*0750*/  SEL R18, R18, 0x2, P6 ;  /* 0x0000000212127807 */ /* 0x000fe40003000000 */
[----:B------:R-:W-:Y:S02]  /*0760*/  @P4 ISETP.NE.AND P5, PT, R0, R11, PT ;  /* 0x0000000b0000420c */ /* 0x000fe40003fa5270 */
[----:B------:R-:W-:Y:S02]  /*0770*/  SEL R11, RZ, 0x1, !P0 ;  /* 0x00000001ff0b7807 */ /* 0x000fe40004000000 */
[----:B------:R-:W-:Y:S02]  /*0780*/  @P4 SEL R22, RZ, 0x1, P5 ;  /* 0x00000001ff164807 */ /* 0x000fe40002800000 */
[----:B------:R-:W-:Y:S02]  /*0790*/  LOP3.LUT R0, R95, 0x7f, RZ, 0xc0, !PT ;  /* 0x0000007f5f007812 */ /* 0x000fe400078ec0ff */
[----:B------:R-:W-:Y:S01]  /*07a0*/  LOP3.LUT R22, R22, R11, RZ, 0xc0, !PT ;  /* 0x0000000b16167212 */ /* 0x000fe200078ec0ff */
[----:B------:R1:W0:Y:S01]  /*07b0*/  @!UP1 SYNCS.EXCH.64 URZ, [UR6+0x48], UR4 ;  /* 0x00004804063f95b2 */ /* 0x0002220008000100 */
[----:B------:R-:W-:Y:S01]  /*07c0*/  NOP ;  /* 0x0000000000007918 */ /* 0x000fe20000000000 */
[----:B-12---:R-:W-:Y:S05]  /*07d0*/  @!P2 BRA `(.L_x_3) ;  /* 0x000000000008a947 */ /* 0x006fea0003800000 */
[----:B0---4-:R-:W-:Y:S01]  /*07e0*/  UCGABAR_ARV ;  /* 0x00000000000079c7 */ /* 0x011fe20008000000 */
[----:B------:R-:W-:Y:S05]  /*07f0*/  BRA `(.L_x_4) ;  /* 0x0000000000047947 */ /* 0x000fea0003800000 */
.L_x_3:
[----:B0---4-:R-:W-:Y:S01]  /*0800*/  NOP ;  /* 0x0000000000007918 */ /* 0x011fe20000000000 */
.L_x_4:
[----:B------:R-:W0:Y:S01]  /*0810*/  LDC R2, c[0x0][0x65c] ;  /* 0x00019700ff027b82 */ /* 0x000e220000000800 */
[----:B------:R-:W-:Y:S02]  /*0820*/  IMAD.U32 R10, RZ, RZ, UR8 ;  /* 0x00000008ff0a7e24 */ /* 0x000fe4000f8e00ff */
[----:B------:R-:W-:Y:S01]  /*0830*/  IMAD.MOV.U32 R11, RZ, RZ, RZ ;  /* 0x000000ffff0b7224 */ /* 0x000fe200078e00ff */
[----:B0-----:R-:W-:-:S04]  /*0840*/  ISETP.NE.AND P1, PT, R2, 0x1, PT ;  /* 0x000000010200780c */ /* 0x001fc80003f25270 */
[----:B------:R-:W-:-:S09]  /*0850*/  P2R R5, PR, RZ, 0x2 ;  /* 0x00000002ff057803 */ /* 0x000fd20000000000 */
[----:B------:R-:W0:Y:S01]  /*0860*/  @P1 LDC R17, c[0x0][0x10] ;  /* 0x00000400ff111b82 */ /* 0x000e220000000800 */
[----:B------:R-:W-:Y:S02]  /*0870*/  @P1 IMAD.MOV.U32 R5, RZ, RZ, RZ ;  /* 0x000000ffff051224 */ /* 0x000fe400078e00ff */
[----:B------:R-:W-:-:S05]  /*0880*/  @P1 IMAD.MOV.U32 R15, RZ, RZ, RZ ;  /* 0x000000ffff0f1224 */ /* 0x000fca00078e00ff */
[----:B------:R-:W1:Y:S01]  /*0890*/  @!P1 LDC R13, c[0x0][0xc] ;  /* 0x00000300ff0d9b82 */ /* 0x000e620000000800 */
[----:B------:R-:W-:Y:S01]  /*08a0*/  ULDC UR4, c[0x0][0xc] ;  /* 0x0000030000047ab9 */ /* 0x000fe20000000800 */
[----:B------:R-:W-:Y:S01]  /*08b0*/  ULDC UR5, c[0x0][0x10] ;  /* 0x0000040000057ab9 */ /* 0x000fe20000000800 */
[----:B------:R-:W-:Y:S01]  /*08c0*/  ULDC UR6, c[0x0][0x14] ;  /* 0x0000050000067ab9 */ /* 0x000fe20000000800 */
[----:B------:R-:W-:-:S04]  /*08d0*/  UIMAD.WIDE.U32 UR4, UR4, UR5, URZ ;  /* 0x00000005040472a5 */ /* 0x000fc8000f8e003f */
[----:B------:R-:W-:Y:S02]  /*08e0*/  UIMAD.WIDE.U32 UR38, UR4, UR6, URZ ;  /* 0x00000006042672a5 */ /* 0x000fe4000f8e003f */
[----:B------:R-:W-:-:S04]  /*08f0*/  UIMAD UR41, UR5, UR6, URZ ;  /* 0x00000006052972a4 */ /* 0x000fc8000f8e023f */
[----:B------:R-:W-:Y:S01]  /*0900*/  UIADD3 UR41, UR39, UR41, URZ ;  /* 0x0000002927297290 */ /* 0x000fe2000fffe03f */
[----:B0-----:R-:W-:-:S04]  /*0910*/  @P1 IMAD.WIDE.U32 R16, R17, UR8, R4 ;  /* 0x0000000811101c25 */ /* 0x001fc8000f8e0004 */
[----:B------:R-:W-:Y:S02]  /*0920*/  @P1 IMAD.IADD R17, R17, 0x1, R15 ;  /* 0x0000000111111824 */ /* 0x000fe400078e020f */
[----:B-1----:R-:W-:-:S04]  /*0930*/  @!P1 IMAD.WIDE.U32 R10, R4, R13, R10 ;  /* 0x0000000d040a9225 */ /* 0x002fc800078e000a */
[----:B------:R-:W-:Y:S02]  /*0940*/  @!P1 IMAD.MOV.U32 R16, RZ, RZ, R10 ;  /* 0x000000ffff109224 */ /* 0x000fe400078e000a */
[----:B------:R-:W-:Y:S01]  /*0950*/  @!P1 IMAD.MOV.U32 R17, RZ, RZ, R11 ;  /* 0x000000ffff119224 */ /* 0x000fe200078e000b */
[----:B------:R-:W-:Y:S06]  /*0960*/  @!P2 BRA `(.L_x_5) ;  /* 0x00000000000ca947 */ /* 0x000fec0003800000 */
[----:B------:R-:W-:Y:S01]  /*0970*/  UCGABAR_WAIT ;  /* 0x0000000000007dc7 */ /* 0x000fe20008000000 */
[----:B------:R-:W-:Y:S01]  /*0980*/  CCTL.IVALL ;  /* 0x00000000ff00798f */ /* 0x000fe20002000000 */
[----:B------:R-:W-:Y:S05]  /*0990*/  BRA `(.L_x_6) ;  /* 0x0000000000047947 */ /* 0x000fea0003800000 */
.L_x_5:
[----:B------:R-:W-:Y:S06]  /*09a0*/  BAR.SYNC.DEFER_BLOCKING 0x0 ;  /* 0x0000000000007b1d */ /* 0x000fec0000010000 */
.L_x_6:
[----:B------:R-:W-:Y:S05]  /*09b0*/  @!P3 BRA `(.L_x_7) ;  /* 0x000000600088b947 */ /* 0x000fea0003800000 */
[----:B------:R-:W-:-:S13]  /*09c0*/  ISETP.GT.U32.AND P0, PT, R8, 0x1, PT ;  /* 0x000000010800780c */ /* 0x000fda0003f04070 */
[----:B------:R-:W-:Y:S05]  /*09d0*/  @P0 EXIT ;  /* 0x000000000000094d */ /* 0x000fea0003800000 */
[----:B------:R-:W-:Y:S01]  /*09e0*/  ULDC.64 UR4, c[0x0][0x650] ;  /* 0x0001940000047ab9 */ /* 0x000fe20000000a00 */
[----:B------:R-:W-:Y:S01]  /*09f0*/  PRMT R3, RZ, 0x7610, R3 ;  /* 0x00007610ff037816 */ /* 0x000fe20000000003 */
[----:B------:R-:W-:Y:S01]  /*0a00*/  IMAD.MOV.U32 R103, RZ, RZ, -0x1 ;  /* 0xffffffffff677424 */ /* 0x000fe200078e00ff */
[----:B------:R-:W-:Y:S01]  /*0a10*/  ISETP.GE.U32.AND P0, PT, R16, UR4, PT ;  /* 0x0000000410007c0c */ /* 0x000fe2000bf06070 */
[----:B------:R-:W-:Y:S02]  /*0a20*/  IMAD.MOV.U32 R100, RZ, RZ, -0x1 ;  /* 0xffffffffff647424 */ /* 0x000fe400078e00ff */
[----:B------:R-:W-:Y:S01]  /*0a30*/  IMAD.MOV.U32 R101, RZ, RZ, -0x1 ;  /* 0xffffffffff657424 */ /* 0x000fe200078e00ff */
[----:B------:R-:W-:-:S13]  /*0a40*/  ISETP.GE.U32.AND.EX P0, PT, R17, UR5, PT, P0 ;  /* 0x0000000511007c0c */ /* 0x000fda000bf06100 */
[----:B------:R-:W-:Y:S05]  /*0a50*/  @P0 BRA `(.L_x_8) ;  /* 0x0000000400280947 */ /* 0x000fea0003800000 */
[----:B------:R-:W0:Y:S01]  /*0a60*/  LDC.64 R24, c[0x0][0x628] ;  /* 0x00018a00ff187b82 */ /* 0x000e220000000a00 */
[----:B------:R-:W-:Y:S02]  /*0a70*/  IMAD.MOV.U32 R10, RZ, RZ, R16 ;  /* 0x000000ffff0a7224 */ /* 0x000fe400078e0010 */
[----:B------:R-:W-:-:S05]  /*0a80*/  IMAD.MOV.U32 R11, RZ, RZ, R17 ;  /* 0x000000ffff0b7224 */ /* 0x000fca00078e0011 */
[----:B------:R-:W1:Y:S08]  /*0a90*/  LDC R8, c[0x0][0x630] ;  /* 0x00018c00ff087b82 */ /* 0x000e700000000800 */
[----:B------:R-:W2:Y:S01]  /*0aa0*/  LDC.64 R26, c[0x0][0x620] ;  /* 0x00018800ff1a7b82 */ /* 0x000ea20000000a00 */
[----:B0-----:R-:W-:-:S04]  /*0ab0*/  ISETP.NE.U32.AND P0, PT, R24, RZ, PT ;  /* 0x000000ff1800720c */ /* 0x001fc80003f05070 */
[----:B------:R-:W-:-:S13]  /*0ac0*/  ISETP.NE.AND.EX P0, PT, R25, RZ, PT, P0 ;  /* 0x000000ff1900720c */ /* 0x000fda0003f05300 */
[----:B-12---:R-:W-:Y:S05]  /*0ad0*/  @!P0 BRA `(.L_x_9) ;  /* 0x0000000000288947 */ /* 0x006fea0003800000 */
[----:B------:R-:W0:Y:S02]  /*0ae0*/  LDC R3, c[0x0][0x634] ;  /* 0x00018d00ff037b82 */ /* 0x000e240000000800 */
[----:B0-----:R-:W-:-:S05]  /*0af0*/  IADD3 R3, P0, R16, R3, RZ ;  /* 0x0000000310037210 */ /* 0x001fca0007f1e0ff */
[----:B------:R-:W-:-:S04]  /*0b00*/  IMAD.X R21, RZ, RZ, R17, P0 ;  /* 0x000000ffff157224 */ /* 0x000fc800000e0611 */
[----:B------:R-:W-:-:S04]  /*0b10*/  IMAD.WIDE.U32 R10, R21, R24, RZ ;  /* 0x00000018150a7225 */ /* 0x000fc800078e00ff */
[----:B------:R-:W-:-:S04]  /*0b20*/  IMAD.WIDE.U32 R12, P0, R3, R25, R10 ;  /* 0x00000019030c7225 */ /* 0x000fc8000780000a */
[----:B------:R-:W-:-:S04]  /*0b30*/  IMAD.WIDE.U32 R10, R3, R24, RZ ;  /* 0x00000018030a7225 */ /* 0x000fc800078e00ff */
[----:B------:R-:W-:Y:S01]  /*0b40*/  IMAD.X R15, RZ, RZ, RZ, P0 ;  /* 0x000000ffff0f7224 */ /* 0x000fe200000e06ff */
[----:B------:R-:W-:Y:S01]  /*0b50*/  IADD3 RZ, P0, R11, R12, RZ ;  /* 0x0000000c0bff7210 */ /* 0x000fe20007f1e0ff */
[----:B------:R-:W-:-:S04]  /*0b60*/  IMAD.MOV.U32 R14, RZ, RZ, R13 ;  /* 0x000000ffff0e7224 */ /* 0x000fc800078e000d */
[----:B------:R-:W-:-:S08]  /*0b70*/  IMAD.WIDE.U32.X R10, R21, R25, R14, P0 ;  /* 0x00000019150a7225 */ /* 0x000fd000000e040e */
.L_x_9:
[----:B------:R-:W0:Y:S01]  /*0b80*/  LDC.64 R30, c[0x0][0x640] ;  /* 0x00019000ff1e7b82 */ /* 0x000e220000000a00 */
[-CC-:B------:R-:W-:Y:S01]  /*0b90*/  SHF.R.U64 R101, R10, R8.reuse, R11.reuse ;  /* 0x000000080a657219 */ /* 0x180fe2000000120b */
[----:B------:R-:W-:Y:S01]  /*0ba0*/  IMAD R29, R9, R23, R4 ;  /* 0x00000017091d7224 */ /* 0x000fe200078e0204 */
[----:B------:R-:W-:Y:S01]  /*0bb0*/  SHF.R.U32.HI R3, RZ, R8, R11 ;  /* 0x00000008ff037219 */ /* 0x000fe2000001160b */
[----:B------:R-:W-:Y:S01]  /*0bc0*/  IMAD.MOV.U32 R23, RZ, RZ, 0x1 ;  /* 0x00000001ff177424 */ /* 0x000fe200078e00ff */
[----:B------:R-:W-:-:S03]  /*0bd0*/  IADD3 R5, P0, RZ, -R101, RZ ;  /* 0x80000065ff057210 */ /* 0x000fc60007f1e0ff */
[----:B------:R-:W1:Y:S02]  /*0be0*/  LDC R12, c[0x0][0x618] ;  /* 0x00018600ff0c7b82 */ /* 0x000e640000000800 */
[----:B------:R-:W-:Y:S02]  /*0bf0*/  IMAD.X R3, RZ, RZ, ~R3, P0 ;  /* 0x000000ffff037224 */ /* 0x000fe400000e0e03 */
[----:B------:R-:W-:-:S04]  /*0c00*/  IMAD.WIDE.U32 R10, R5, R26, R16 ;  /* 0x0000001a050a7225 */ /* 0x000fc800078e0010 */
[----:B------:R-:W2:Y:S01]  /*0c10*/  LDC R20, c[0x0][0x608] ;  /* 0x00018200ff147b82 */ /* 0x000ea20000000800 */
[----:B------:R-:W-:Y:S02]  /*0c20*/  IMAD R8, R3, R26, RZ ;  /* 0x0000001a03087224 */ /* 0x000fe400078e02ff */
[----:B------:R-:W-:Y:S02]  /*0c30*/  IMAD.MOV.U32 R3, RZ, RZ, -0x1 ;  /* 0xffffffffff037424 */ /* 0x000fe400078e00ff */
[----:B------:R-:W-:-:S03]  /*0c40*/  IMAD R5, R5, R27, R8 ;  /* 0x0000001b05057224 */ /* 0x000fc600078e0208 */
[----:B------:R-:W3:Y:S01]  /*0c50*/  LDC R28, c[0x0][0x658] ;  /* 0x00019600ff1c7b82 */ /* 0x000ee20000000800 */
[----:B------:R-:W-:Y:S01]  /*0c60*/  IMAD.IADD R5, R11, 0x1, R5 ;  /* 0x000000010b057824 */ /* 0x000fe200078e0205 */
[----:B0-----:R-:W-:-:S04]  /*0c70*/  ISETP.NE.U32.AND P0, PT, R30, RZ, PT ;  /* 0x000000ff1e00720c */ /* 0x001fc80003f05070 */
[----:B------:R-:W-:Y:S02]  /*0c80*/  ISETP.NE.AND.EX P0, PT, R31, RZ, PT, P0 ;  /* 0x000000ff1f00720c */ /* 0x000fe40003f05300 */
[----:B------:R-:W0:Y:S01]  /*0c90*/  LDC R24, c[0x0][0x600] ;  /* 0x00018000ff187b82 */ /* 0x000e220000000800 */
[-CC-:B-1----:R-:W-:Y:S02]  /*0ca0*/  SHF.R.U64 R14, R10, R12.reuse, R5.reuse ;  /* 0x0000000c0a0e7219 */ /* 0x182fe40000001205 */
[----:B------:R-:W-:-:S05]  /*0cb0*/  SHF.R.U32.HI R5, RZ, R12, R5 ;  /* 0x0000000cff057219 */ /* 0x000fca0000011605 */
[----:B------:R-:W1:Y:S01]  /*0cc0*/  LDC R15, c[0x0][0x648] ;  /* 0x00019200ff0f7b82 */ /* 0x000e620000000800 */
[-CC-:B--2---:R-:W-:Y:S02]  /*0cd0*/  SHF.R.U64 R27, R14, R20.reuse, R5.reuse ;  /* 0x000000140e1b7219 */ /* 0x184fe40000001205 */
[----:B------:R-:W-:-:S05]  /*0ce0*/  SHF.R.U32.HI R5, RZ, R20, R5 ;  /* 0x00000014ff057219 */ /* 0x000fca0000011605 */
[----:B------:R-:W2:Y:S01]  /*0cf0*/  LDC R21, c[0x0][0x638] ;  /* 0x00018e00ff157b82 */ /* 0x000ea20000000800 */
[-CC-:B---3--:R-:W-:Y:S02]  /*0d00*/  SHF.R.U64 R20, R27, R28.reuse, R5.reuse ;  /* 0x0000001c1b147219 */ /* 0x188fe40000001205 */
[-C--:B------:R-:W-:Y:S02]  /*0d10*/  SHF.L.U32 R3, R3, R28.reuse, RZ ;  /* 0x0000001c03037219 */ /* 0x080fe400000006ff */
[----:B------:R-:W-:Y:S01]  /*0d20*/  SHF.R.U32.HI R5, RZ, R28, R5 ;  /* 0x0000001cff057219 */ /* 0x000fe20000011605 */
[----:B------:R-:W-:Y:S01]  /*0d30*/  IMAD.MOV.U32 R4, RZ, RZ, R20 ;  /* 0x000000ffff047224 */ /* 0x000fe200078e0014 */
[----:B------:R-:W-:Y:S01]  /*0d40*/  LOP3.LUT R12, RZ, R3, RZ, 0x33, !PT ;  /* 0x00000003ff0c7212 */ /* 0x000fe200078e33ff */
[----:B------:R-:W3:Y:S01]  /*0d50*/  LDC R25, c[0x0][0x610] ;  /* 0x00018400ff197b82 */ /* 0x000ee20000000800 */
[----:B------:R-:W-:Y:S05]  /*0d60*/  @!P0 BRA `(.L_x_10) ;  /* 0x0000000000288947 */ /* 0x000fea0003800000 */
[----:B------:R-:W4:Y:S02]  /*0d70*/  LDC R3, c[0x0][0x64c] ;  /* 0x00019300ff037b82 */ /* 0x000f240000000800 */
[----:B----4-:R-:W-:-:S05]  /*0d80*/  IADD3 R3, P0, R20, R3, RZ ;  /* 0x0000000314037210 */ /* 0x010fca0007f1e0ff */
        /* <DEDUP_REMOVED lines=8> */
.L_x_10:
[----:B-1----:R-:W-:Y:S01]  /*0e10*/  SHF.R.U64 R4, R4, R15, R5 ;  /* 0x0000000f04047219 */ /* 0x002fe20000001205 */
[----:B0-----:R-:W-:Y:S01]  /*0e20*/  VIADD R5, R24, 0xffffffff ;  /* 0xffffffff18057836 */ /* 0x001fe20000000000 */
[----:B------:R-:W-:Y:S02]  /*0e30*/  SHF.L.U32 R3, R23, R28, RZ ;  /* 0x0000001c17037219 */ /* 0x000fe400000006ff */
[----:B------:R-:W-:Y:S01]  /*0e40*/  LOP3.LUT R12, R27, R12, RZ, 0xc0, !PT ;  /* 0x0000000c1b0c7212 */ /* 0x000fe200078ec0ff */
[----:B------:R-:W-:Y:S01]  /*0e50*/  IMAD.MOV R8, RZ, RZ, -R4 ;  /* 0x000000ffff087224 */ /* 0x000fe200078e0a04 */
[----:B------:R-:W-:Y:S02]  /*0e60*/  SEL R6, R6, R29, !P1 ;  /* 0x0000001d06067207 */ /* 0x000fe40004800000 */
[----:B------:R-:W-:Y:S01]  /*0e70*/  LOP3.LUT R5, R14, R5, RZ, 0xc0, !PT ;  /* 0x000000050e057212 */ /* 0x000fe200078ec0ff */
[----:B------:R-:W-:Y:S02]  /*0e80*/  IMAD R9, R3, R4, R12 ;  /* 0x0000000403097224 */ /* 0x000fe400078e020c */
[----:B--2---:R-:W-:-:S02]  /*0e90*/  IMAD R3, R8, R21, R20 ;  /* 0x0000001508037224 */ /* 0x004fc400078e0214 */
[----:B---3--:R-:W-:Y:S02]  /*0ea0*/  IMAD R6, R9, R25, R6 ;  /* 0x0000001909067224 */ /* 0x008fe400078e0206 */
[----:B------:R-:W-:Y:S02]  /*0eb0*/  IMAD R103, R3, R24, R5 ;  /* 0x0000001803677224 */ /* 0x000fe400078e0205 */
[----:B------:R-:W-:-:S03]  /*0ec0*/  IMAD.MOV.U32 R4, RZ, RZ, 0x1 ;  /* 0x00000001ff047424 */ /* 0x000fc600078e00ff */
[----:B------:R-:W-:Y:S02]  /*0ed0*/  SEL R100, R103, R6, !P1 ;  /* 0x0000000667647207 */ /* 0x000fe40004800000 */
[----:B------:R-:W-:Y:S02]  /*0ee0*/  PRMT R3, R4, 0x7610, R3 ;  /* 0x0000761004037816 */ /* 0x000fe40000000003 */
[----:B------:R-:W-:-:S07]  /*0ef0*/  SEL R103, R6, R103, !P1 ;  /* 0x0000006706677207 */ /* 0x000fce0004800000 */
.L_x_8:
[----:B------:R-:W-:-:S08]  /*0f00*/  NOP ;  /* 0x0000000000007918 */ /* 0x000fd00000000000 */
[----:B------:R-:W0:Y:S02]  /*0f10*/  USETMAXREG.TRY_ALLOC.CTAPOOL UP0, 0xe8 ;  /* 0x000000e8000079c8 */ /* 0x000e240008000600 */
[----:B0-----:R-:W-:-:S13]  /*0f20*/  PLOP3.LUT P0, PT, PT, PT, UP0, 0x80, 0x0 ;  /* 0x000000000000781c */ /* 0x001fda0003f0f008 */
[----:B------:R-:W-:Y:S05]  /*0f30*/  @!P0 BRA `(.L_x_8) ;  /* 0xfffffffc00f08947 */ /* 0x000fea000383ffff */
[----:B------:R-:W-:Y:S01]  /*0f40*/  ULDC.64 UR4, c[0x0][0x598] ;  /* 0x0001660000047ab9 */ /* 0x000fe20000000a00 */
[----:B------:R-:W-:Y:S01]  /*0f50*/  ULDC.64 UR36, c[0x0][0x208] ;  /* 0x0000820000247ab9 */ /* 0x000fe20000000a00 */
[----:B------:R-:W-:-:S04]  /*0f60*/  ISETP.NE.U32.AND P0, PT, RZ, UR4, PT ;  /* 0x00000004ff007c0c */ /* 0x000fc8000bf05070 */
[----:B------:R-:W-:-:S13]  /*0f70*/  ISETP.NE.AND.EX P0, PT, RZ, UR5, PT, P0 ;  /* 0x00000005ff007c0c */ /* 0x000fda000bf05300 */
[----:B------:R-:W-:Y:S05]  /*0f80*/  @!P0 BRA `(.L_x_11) ;  /* 0x00000000001c8947 */ /* 0x000fea0003800000 */
[----:B------:R-:W0:Y:S02]  /*0f90*/  LDC.64 R4, c[0x0][0x598] ;  /* 0x00016600ff047b82 */ /* 0x000e240000000a00 */
[----:B0-----:R-:W2:Y:S02]  /*0fa0*/  LDG.E.64 R4, desc[UR36][R4.64] ;  /* 0x0000002404047981 */ /* 0x001ea4000c1e1b00 */
[----:B--2---:R-:W-:-:S04]  /*0fb0*/  ISETP.NE.U32.AND P0, PT, R4, RZ, PT ;  /* 0x000000ff0400720c */ /* 0x004fc80003f05070 */
[----:B------:R-:W-:-:S13]  /*0fc0*/  ISETP.NE.AND.EX P0, PT, R5, RZ, PT, P0 ;  /* 0x000000ff0500720c */ /* 0x000fda0003f05300 */
[----:B------:R-:W-:Y:S05]  /*0fd0*/  @!P0 BRA `(.L_x_11) ;  /* 0x0000000000088947 */ /* 0x000fea0003800000 */
[----:B------:R0:W5:Y:S01]  /*0fe0*/  LD.E R23, desc[UR36][R4.64] ;  /* 0x0000002404177980 */ /* 0x000162000c101900 */
[----:B------:R-:W-:Y:S05]  /*0ff0*/  BRA `(.L_x_12) ;  /* 0x0000000000247947 */ /* 0x000fea0003800000 */
.L_x_11:
[----:B------:R-:W-:Y:S02]  /*1000*/  ULDC.64 UR4, c[0x0][0x588] ;  /* 0x0001620000047ab9 */ /* 0x000fe40000000a00 */
[----:B------:R-:W-:-:S04]  /*1010*/  ISETP.NE.U32.AND P0, PT, RZ, UR4, PT ;  /* 0x00000004ff007c0c */ /* 0x000fc8000bf05070 */
[----:B------:R-:W-:-:S13]  /*1020*/  ISETP.NE.AND.EX P0, PT, RZ, UR5, PT, P0 ;  /* 0x00000005ff007c0c */ /* 0x000fda000bf05300 */
[----:B------:R-:W-:Y:S05]  /*1030*/  @!P0 BRA `(.L_x_13) ;  /* 0x00000000000c8947 */ /* 0x000fea0003800000 */
[----:B------:R-:W0:Y:S02]  /*1040*/  LDC.64 R4, c[0x0][0x588] ;  /* 0x00016200ff047b82 */ /* 0x000e240000000a00 */
[----:B0-----:R1:W5:Y:S01]  /*1050*/  LDG.E R23, desc[UR36][R4.64] ;  /* 0x0000002404177981 */ /* 0x001362000c1e1900 */
[----:B------:R-:W-:Y:S05]  /*1060*/  BRA `(.L_x_12) ;  /* 0x0000000000087947 */ /* 0x000fea0003800000 */
.L_x_13:
[----:B------:R-:W-:Y:S02]  /*1070*/  ULDC UR4, c[0x0][0x580] ;  /* 0x0001600000047ab9 */ /* 0x000fe40000000800 */
[----:B------:R-:W-:-:S07]  /*1080*/  IMAD.U32 R23, RZ, RZ, UR4 ;  /* 0x00000004ff177e24 */ /* 0x000fce000f8e00ff */
.L_x_12:
[----:B------:R-:W-:Y:S02]  /*1090*/  ULDC.64 UR4, c[0x0][0x5a0] ;  /* 0x0001680000047ab9 */ /* 0x000fe40000000a00 */
[----:B------:R-:W-:-:S04]  /*10a0*/  ISETP.NE.U32.AND P0, PT, RZ, UR4, PT ;  /* 0x00000004ff007c0c */ /* 0x000fc8000bf05070 */
[----:B------:R-:W-:-:S13]  /*10b0*/  ISETP.NE.AND.EX P0, PT, RZ, UR5, PT, P0 ;  /* 0x00000005ff007c0c */ /* 0x000fda000bf05300 */
[----:B------:R-:W-:Y:S05]  /*10c0*/  @!P0 BRA `(.L_x_14) ;  /* 0x00000000001c8947 */ /* 0x000fea0003800000 */
[----:B01----:R-:W0:Y:S02]  /*10d0*/  LDC.64 R4, c[0x0][0x5a0] ;  /* 0x00016800ff047b82 */ /* 0x003e240000000a00 */
[----:B0-----:R-:W2:Y:S02]  /*10e0*/  LDG.E.64 R4, desc[UR36][R4.64] ;  /* 0x0000002404047981 */ /* 0x001ea4000c1e1b00 */
[----:B--2---:R-:W-:-:S04]  /*10f0*/  ISETP.NE.U32.AND P0, PT, R4, RZ, PT ;  /* 0x000000ff0400720c */ /* 0x004fc80003f05070 */
[----:B------:R-:W-:-:S13]  /*1100*/  ISETP.NE.AND.EX P0, PT, R5, RZ, PT, P0 ;  /* 0x000000ff0500720c */ /* 0x000fda0003f05300 */
[----:B------:R-:W-:Y:S05]  /*1110*/  @!P0 BRA `(.L_x_14) ;  /* 0x0000000000088947 */ /* 0x000fea0003800000 */
[----:B------:R0:W5:Y:S01]  /*1120*/  LD.E R90, desc[UR36][R4.64] ;  /* 0x00000024045a7980 */ /* 0x000162000c101900 */
[----:B------:R-:W-:Y:S05]  /*1130*/  BRA `(.L_x_15) ;  /* 0x0000000000247947 */ /* 0x000fea0003800000 */
.L_x_14:
[----:B------:R-:W-:Y:S02]  /*1140*/  ULDC.64 UR4, c[0x0][0x590] ;  /* 0x0001640000047ab9 */ /* 0x000fe40000000a00 */
[----:B------:R-:W-:-:S04]  /*1150*/  ISETP.NE.U32.AND P0, PT, RZ, UR4, PT ;  /* 0x00000004ff007c0c */ /* 0x000fc8000bf05070 */
[----:B------:R-:W-:-:S13]  /*1160*/  ISETP.NE.AND.EX P0, PT, RZ, UR5, PT, P0 ;  /* 0x00000005ff007c0c */ /* 0x000fda000bf05300 */
[----:B------:R-:W-:Y:S05]  /*1170*/  @!P0 BRA `(.L_x_16) ;  /* 0x00000000000c8947 */ /* 0x000fea0003800000 */
[----:B------:R-:W2:Y:S02]  /*1180*/  LDC.64 R90, c[0x0][0x590] ;  /* 0x00016400ff5a7b82 */ /* 0x000ea40000000a00 */
[----:B--2---:R2:W5:Y:S01]  /*1190*/  LDG.E R90, desc[UR36][R90.64] ;  /* 0x000000245a5a7981 */ /* 0x004562000c1e1900 */
[----:B------:R-:W-:Y:S05]  /*11a0*/  BRA `(.L_x_15) ;  /* 0x0000000000087947 */ /* 0x000fea0003800000 */
.L_x_16:
[----:B------:R-:W-:Y:S02]  /*11b0*/  ULDC UR4, c[0x0][0x584] ;  /* 0x0001610000047ab9 */ /* 0x000fe40000000800 */
[----:B------:R-:W-:-:S07]  /*11c0*/  IMAD.U32 R90, RZ, RZ, UR4 ;  /* 0x00000004ff5a7e24 */ /* 0x000fce000f8e00ff */
.L_x_15:
[----:B------:R-:W-:-:S13]  /*11d0*/  LOP3.LUT P0, RZ, R3, 0xff, RZ, 0xc0, !PT ;  /* 0x000000ff03ff7812 */ /* 0x000fda000780c0ff */
[----:B------:R-:W-:Y:S05]  /*11e0*/  @!P0 EXIT ;  /* 0x000000000000894d */ /* 0x000fea0003800000 */
[----:B------:R-:W3:Y:S01]  /*11f0*/  LDC R93, c[0x0][0x658] ;  /* 0x00019600ff5d7b82 */ /* 0x000ee20000000800 */
[----:B------:R-:W-:Y:S01]  /*1200*/  LOP3.LUT R7, R7, 0x1, RZ, 0xc0, !PT ;  /* 0x0000000107077812 */ /* 0x000fe200078ec0ff */
[----:B------:R-:W-:Y:S01]  /*1210*/  ULDC.64 UR6, c[0x0][0x288] ;  /* 0x0000a20000067ab9 */ /* 0x000fe20000000a00 */
[----:B------:R-:W-:Y:S01]  /*1220*/  SHF.R.U32.HI R3, RZ, 0x2, R95 ;  /* 0x00000002ff037819 */ /* 0x000fe2000001165f */
[----:B------:R-:W-:Y:S01]  /*1230*/  UIADD3 UR4, UR7, 0x7f, URZ ;  /* 0x0000007f07047890 */ /* 0x000fe2000fffe03f */
[----:B------:R-:W-:Y:S01]  /*1240*/  SHF.R.U32.HI R0, RZ, 0x1, R0 ;  /* 0x00000001ff007819 */ /* 0x000fe20000011600 */
[----:B------:R-:W-:Y:S01]  /*1250*/  IMAD.SHL.U32 R88, R7, 0x40, RZ ;  /* 0x0000004007587824 */ /* 0x000fe200078e00ff */
[----:B------:R-:W-:Y:S01]  /*1260*/  LOP3.LUT R3, R3, 0x7, RZ, 0xc0, !PT ;  /* 0x0000000703037812 */ /* 0x000fe200078ec0ff */
[----:B------:R-:W4:Y:S01]  /*1270*/  LDC.64 R8, c[0x0][0x5c8] ;  /* 0x00017200ff087b82 */ /* 0x000f220000000a00 */
[----:B------:R-:W-:Y:S01]  /*1280*/  USHF.R.S32.HI UR5, URZ, 0x1f, UR4 ;  /* 0x0000001f3f057899 */ /* 0x000fe20008011404 */
[----:B------:R-:W-:Y:S01]  /*1290*/  LOP3.LUT R0, R0, 0x30, RZ, 0xc0, !PT ;  /* 0x0000003000007812 */ /* 0x000fe200078ec0ff */
[----:B------:R-:W-:Y:S01]  /*12a0*/  IMAD.MOV.U32 R6, RZ, RZ, 0x1 ;  /* 0x00000001ff067424 */ /* 0x000fe200078e00ff */
[--C-:B------:R-:W-:Y:S01]  /*12b0*/  LOP3.LUT R88, R88, 0x40, R3.reuse, 0xe2, !PT ;  /* 0x0000004058587812 */ /* 0x100fe200078ee203 */
[----:B------:R-:W-:Y:S01]  /*12c0*/  ULEA.HI UR5, UR5, UR4, URZ, 0x7 ;  /* 0x0000000405057291 */ /* 0x000fe2000f8f383f */
[-C--:B01----:R-:W-:Y:S01]  /*12d0*/  IADD3 R4, RZ, -R0.reuse, -R3 ;  /* 0x80000000ff047210 */ /* 0x083fe20007ffe803 */
[----:B------:R-:W-:Y:S01]  /*12e0*/  IMAD.U32 R5, RZ, RZ, UR6 ;  /* 0x00000006ff057e24 */ /* 0x000fe2000f8e00ff */
[----:B------:R-:W0:Y:S01]  /*12f0*/  LDC R97, c[0x0][0x600] ;  /* 0x00018000ff617b82 */ /* 0x000e220000000800 */
[----:B------:R-:W-:Y:S01]  /*1300*/  LOP3.LUT R88, R88, R0, RZ, 0xfc, !PT ;  /* 0x0000000058587212 */ /* 0x000fe200078efcff */
[----:B------:R-:W-:Y:S01]  /*1310*/  IMAD.MOV.U32 R0, RZ, RZ, -0x1 ;  /* 0xffffffffff007424 */ /* 0x000fe200078e00ff */
[----:B------:R-:W-:Y:S01]  /*1320*/  USHF.R.S32.HI UR43, URZ, 0x7, UR5 ;  /* 0x000000073f2b7899 */ /* 0x000fe20008011405 */
[----:B------:R-:W-:Y:S01]  /*1330*/  LOP3.LUT R94, R95, 0x3, RZ, 0xc0, !PT ;  /* 0x000000035f5e7812 */ /* 0x000fe200078ec0ff */
[----:B------:R-:W-:Y:S01]  /*1340*/  IMAD R4, R7, -0x40, R4 ;  /* 0xffffffc007047824 */ /* 0x000fe200078e0204 */
[C---:B------:R-:W-:Y:S01]  /*1350*/  LOP3.LUT R96, R95.reuse, 0x80, RZ, 0xc0, !PT ;  /* 0x000000805f607812 */ /* 0x040fe200078ec0ff */
[----:B------:R-:W-:Y:S01]  /*1360*/  UISETP.LT.AND UP0, UPT, UR43, 0x1, UPT ;  /* 0x000000012b00788c */ /* 0x000fe2000bf01270 */
[-C--:B---3--:R-:W-:Y:S01]  /*1370*/  SHF.L.U32 R0, R0, R93.reuse, RZ ;  /* 0x0000005d00007219 */ /* 0x088fe200000006ff */
[----:B------:R-:W-:Y:S01]  /*1380*/  ULDC UR4, c[0x0][0x284] ;  /* 0x0000a10000047ab9 */ /* 0x000fe20000000800 */
[----:B------:R-:W-:Y:S01]  /*1390*/  IMAD R94, R94, -0x2, R5 ;  /* 0xfffffffe5e5e7824 */ /* 0x000fe200078e0205 */
[----:B------:R-:W-:Y:S01]  /*13a0*/  USEL UR44, UR43, 0x1, UP0 ;  /* 0x000000012b2c7887 */ /* 0x000fe20008000000 */
[----:B------:R-:W-:Y:S01]  /*13b0*/  SHF.L.U32 R93, R6, R93, RZ ;  /* 0x0000005d065d7219 */ /* 0x000fe200000006ff */
[----:B------:R-:W-:Y:S01]  /*13c0*/  IMAD.SHL.U32 R95, R95, 0x2, RZ ;  /* 0x000000025f5f7824 */ /* 0x000fe200078e00ff */
[----:B------:R-:W-:Y:S01]  /*13d0*/  LOP3.LUT R102, R18, 0x1, RZ, 0xfc, !PT ;  /* 0x0000000112667812 */ /* 0x000fe200078efcff */
[----:B------:R-:W-:Y:S01]  /*13e0*/  VIADD R99, R4, UR4 ;  /* 0x0000000404637c36 */ /* 0x000fe20008000000 */
[C---:B----4-:R-:W-:Y:S01]  /*13f0*/  SHF.L.U64.HI R92, R8.reuse, 0x3, R9 ;  /* 0x00000003085c7819 */ /* 0x050fe20000010209 */
[----:B--2---:R-:W-:Y:S01]  /*1400*/  IMAD.SHL.U32 R91, R8, 0x8, RZ ;  /* 0x00000008085b7824 */ /* 0x004fe200078e00ff */
[----:B------:R-:W-:Y:S01]  /*1410*/  SHF.R.U32.HI R96, RZ, 0x7, R96 ;  /* 0x00000007ff607819 */ /* 0x000fe20000011660 */
[----:B------:R-:W-:Y:S01]  /*1420*/  IMAD.MOV.U32 R89, RZ, RZ, RZ ;  /* 0x000000ffff597224 */ /* 0x000fe200078e00ff */
[----:B------:R-:W-:Y:S01]  /*1430*/  LOP3.LUT R98, RZ, R0, RZ, 0x33, !PT ;  /* 0x00000000ff627212 */ /* 0x000fe200078e33ff */
[----:B------:R-:W-:Y:S01]  /*1440*/  UIADD3 UR44, UR43, -UR44, URZ ;  /* 0x8000002c2b2c7290 */ /* 0x000fe2000fffe03f */
[----:B------:R-:W-:Y:S01]  /*1450*/  UMOV UR40, URZ ;  /* 0x0000003f00287c82 */ /* 0x000fe20008000000 */
[----:B0-----:R-:W-:Y:S01]  /*1460*/  VIADD R97, R97, 0xffffffff ;  /* 0xffffffff61617836 */ /* 0x001fe20000000000 */
[----:B------:R-:W-:-:S09]  /*1470*/  UMOV UR42, URZ ;  /* 0x0000003f002a7c82 */ /* 0x000fd20008000000 */
.L_x_162:
[----:B0-----:R-:W0:Y:S01]  /*1480*/  SHFL.IDX PT, R0, R96, RZ, 0x1f ;  /* 0x00001fff60007589 */ /* 0x001e2200000e0000 */
[----:B-1----:R-:W1:Y:S01]  /*1490*/  S2UR UR7, SR_CgaCtaId ;  /* 0x00000000000779c3 */ /* 0x002e620000008800 */
[----:B------:R-:W-:Y:S01]  /*14a0*/  UMOV UR6, 0x400 ;  /* 0x0000040000067882 */ /* 0x000fe20000000000 */
[----:B0-----:R-:W-:Y:S01]  /*14b0*/  R2UR UR4, R0 ;  /* 0x00000000000472ca */ /* 0x001fe200000e0000 */
[----:B-1----:R-:W-:-:S12]  /*14c0*/  ULEA UR6, UR7, UR6, 0x18 ;  /* 0x0000000607067291 */ /* 0x002fd8000f8ec03f */
[----:B------:R-:W-:-:S04]  /*14d0*/  ULEA.HI UR5, UR4, UR4, URZ, 0x1 ;  /* 0x0000000404057291 */ /* 0x000fc8000f8f083f */
[----:B------:R-:W-:-:S04]  /*14e0*/  ULOP3.LUT UR5, UR5, 0x7fffe, URZ, 0xc0, !UPT ;  /* 0x0007fffe05057892 */ /* 0x000fc8000f8ec03f */
[----:B------:R-:W-:-:S03]  /*14f0*/  UIADD3 UR5, UR4, -UR5, URZ ;  /* 0x8000000504057290 */ /* 0x000fc6000fffe03f */
[----:B------:R-:W-:Y:S01]  /*1500*/  ULDC UR4, c[0x0][0x28c] ;  /* 0x0000a30000047ab9 */ /* 0x000fe20000000800 */
[----:B------:R-:W-:Y:S01]  /*1510*/  ULEA UR5, UR5, UR6, 0xd ;  /* 0x0000000605057291 */ /* 0x000fe2000f8e683f */
[----:B------:R-:W-:-:S03]  /*1520*/  ISETP.LT.AND P0, PT, RZ, UR4, PT ;  /* 0x00000004ff007c0c */ /* 0x000fc6000bf01270 */
[----:B------:R-:W-:-:S04]  /*1530*/  UIADD3 UR5, UR5, 0x100, URZ ;  /* 0x0000010005057890 */ /* 0x000fc8000fffe03f */
[----:B------:R-:W-:-:S04]  /*1540*/  USHF.R.U32.HI UR5, URZ, 0x4, UR5 ;  /* 0x000000043f057899 */ /* 0x000fc80008011605 */
[----:B------:R-:W-:-:S04]  /*1550*/  ULOP3.LUT UR5, UR5, 0x3fff, URZ, 0xc0, !UPT ;  /* 0x00003fff05057892 */ /* 0x000fc8000f8ec03f */
[----:B------:R-:W-:Y:S01]  /*1560*/  ULOP3.LUT UR45, UR5, 0x10000, URZ, 0xfc, !UPT ;  /* 0x00010000052d7892 */ /* 0x000fe2000f8efc3f */
[----:B--2345:R-:W-:Y:S11]  /*1570*/  @P0 BRA `(.L_x_17) ;  /* 0x0000000000400947 */ /* 0x03cff60003800000 */
[----:B------:R-:W-:Y:S01]  /*1580*/  MOV R0, 0x0 ;  /* 0x0000000000007802 */ /* 0x000fe20000000f00 */
[----:B------:R-:W-:Y:S01]  /*1590*/  ULDC.64 UR4, c[0x4][0x68] ;  /* 0x01001a0000047ab9 */ /* 0x000fe20000000a00 */
[----:B------:R-:W-:Y:S01]  /*15a0*/  ULDC.64 UR6, c[0x4][0x8] ;  /* 0x0100020000067ab9 */ /* 0x000fe20000000a00 */
[----:B------:R-:W-:Y:S01]  /*15b0*/  IMAD.U32 R4, RZ, RZ, UR4 ;  /* 0x00000004ff047e24 */ /* 0x000fe2000f8e00ff */
[----:B------:R0:W1:Y:S01]  /*15c0*/  LDC.64 R14, c[0x4][R0] ;  /* 0x01000000000e7b82 */ /* 0x0000620000000a00 */
[----:B------:R-:W-:Y:S01]  /*15d0*/  IMAD.U32 R5, RZ, RZ, UR5 ;  /* 0x00000005ff057e24 */ /* 0x000fe2000f8e00ff */
[----:B------:R-:W-:Y:S01]  /*15e0*/  ULDC.64 UR4, c[0x4][0x70] ;  /* 0x01001c0000047ab9 */ /* 0x000fe20000000a00 */
[----:B------:R-:W-:Y:S02]  /*15f0*/  IMAD.U32 R10, RZ, RZ, UR6 ;  /* 0x00000006ff0a7e24 */ /* 0x000fe4000f8e00ff */
[----:B------:R-:W-:Y:S02]  /*1600*/  IMAD.U32 R6, RZ, RZ, UR4 ;  /* 0x00000004ff067e24 */ /* 0x000fe4000f8e00ff */
[----:B------:R-:W-:-:S02]  /*1610*/  IMAD.U32 R7, RZ, RZ, UR5 ;  /* 0x00000005ff077e24 */ /* 0x000fc4000f8e00ff */
[----:B------:R-:W-:Y:S02]  /*1620*/  IMAD.U32 R11, RZ, RZ, UR7 ;  /* 0x00000007ff0b7e24 */ /* 0x000fe4000f8e00ff */
[----:B------:R-:W-:Y:S02]  /*1630*/  IMAD.MOV.U32 R8, RZ, RZ, 0x1e1 ;  /* 0x000001e1ff087424 */ /* 0x000fe400078e00ff */
[----:B------:R-:W-:Y:S02]  /*1640*/  IMAD.MOV.U32 R12, RZ, RZ, 0x1 ;  /* 0x00000001ff0c7424 */ /* 0x000fe400078e00ff */
[----:B0-----:R-:W-:-:S07]  /*1650*/  IMAD.MOV.U32 R13, RZ, RZ, RZ ;  /* 0x000000ffff0d7224 */ /* 0x001fce00078e00ff */
[----:B------:R-:W-:-:S07]  /*1660*/  LEPC R20, `(.L_x_17) ;  /* 0x000000001014794e */ /* 0x000fce0000000000 */
[----:B-1---5:R-:W-:Y:S05]  /*1670*/  CALL.ABS.NOINC R14 ;  /* 0x000000000e007343 */ /* 0x022fea0003c00000 */
.L_x_17:
[----:B------:R-:W-:-:S13]  /*1680*/  ISETP.NE.AND P0, PT, R102, 0x3, PT ;  /* 0x000000036600780c */ /* 0x000fda0003f05270 */
[----:B------:R-:W-:Y:S05]  /*1690*/  @!P0 BRA `(.L_x_18) ;  /* 0x0000000000048947 */ /* 0x000fea0003800000 */
[----:B------:R-:W-:Y:S01]  /*16a0*/  BPT.TRAP 0x1 ;  /* 0x000000040000795c */ /* 0x000fe20000300000 */
.L_x_18:
[----:B------:R-:W0:Y:S01]  /*16b0*/  S2UR UR5, SR_CgaCtaId ;  /* 0x00000000000579c3 */ /* 0x000e220000008800 */
[----:B------:R-:W-:Y:S01]  /*16c0*/  UMOV UR4, 0x400 ;  /* 0x0000040000047882 */ /* 0x000fe20000000000 */
[----:B------:R-:W-:Y:S02]  /*16d0*/  IMAD.U32 R0, RZ, RZ, UR40 ;  /* 0x00000028ff007e24 */ /* 0x000fe4000f8e00ff */
[----:B------:R-:W-:-:S03]  /*16e0*/  IMAD.U32 R3, RZ, RZ, UR42 ;  /* 0x0000002aff037e24 */ /* 0x000fc6000f8e00ff */
[----:B------:R-:W-:Y:S01]  /*16f0*/  SHF.L.U32 R0, R0, 0x1f, RZ ;  /* 0x0000001f00007819 */ /* 0x000fe200000006ff */
[----:B0-----:R-:W-:-:S06]  /*1700*/  ULEA UR4, UR5, UR4, 0x18 ;  /* 0x0000000405047291 */ /* 0x001fcc000f8ec03f */
[----:B------:R-:W-:-:S04]  /*1710*/  IMAD.U32 R6, RZ, RZ, UR4 ;  /* 0x00000004ff067e24 */ /* 0x000fc8000f8e00ff */
[----:B------:R-:W-:-:S04]  /*1720*/  IMAD R3, R3, 0x8, R6 ;  /* 0x0000000803037824 */ /* 0x000fc800078e0206 */
[----:B------:R0:W1:Y:S01]  /*1730*/  SYNCS.PHASECHK.TRANS64.TRYWAIT P1, [R3+URZ], R0 ;  /* 0x00000000030075a7 */ /* 0x000062000802017f */
[----:B------:R-:W-:Y:S05]  /*1740*/  @!P0 BRA `(.L_x_19) ;  /* 0x0000000000048947 */ /* 0x000fea0003800000 */
[----:B------:R-:W-:Y:S01]  /*1750*/  BPT.TRAP 0x1 ;  /* 0x000000040000795c */ /* 0x000fe20000300000 */
.L_x_19:
[----:B------:R-:W-:-:S05]  /*1760*/  IMAD.U32 R4, RZ, RZ, UR44 ;  /* 0x0000002cff047e24 */ /* 0x000fca000f8e00ff */
[----:B------:R-:W-:Y:S01]  /*1770*/  ISETP.GE.AND P2, PT, R4, 0x1, PT ;  /* 0x000000010400780c */ /* 0x000fe20003f46270 */
[----:B-1----:R-:W-:-:S12]  /*1780*/  @P1 BRA `(.L_x_20) ;  /* 0x0000000000081947 */ /* 0x002fd80003800000 */
[----:B------:R-:W1:Y:S02]  /*1790*/  SYNCS.PHASECHK.TRANS64.TRYWAIT P1, [R3+URZ], R0 ;  /* 0x00000000030075a7 */ /* 0x000e64000802017f */
[----:B-1----:R-:W-:Y:S05]  /*17a0*/  @!P1 BRA `(.L_x_21) ;  /* 0x0000006800b49947 */ /* 0x002fea0003800000 */
.L_x_20:
[----:B------:R-:W-:Y:S05]  /*17b0*/  WARPSYNC.ALL ;  /* 0x0000000000007948 */ /* 0x000fea0003800000 */
[----:B------:R-:W-:Y:S01]  /*17c0*/  R2UR UR4, R6 ;  /* 0x00000000060472ca */ /* 0x000fe200000e0000 */
[----:B------:R-:W-:Y:S01]  /*17d0*/  ULEA UR5, UR42, UR45, 0xb ;  /* 0x0000002d2a057291 */ /* 0x000fe2000f8e583f */
[----:B------:R-:W-:Y:S01]  /*17e0*/  WARPGROUP.ARRIVE ;  /* 0x00000000000079c5 */ /* 0x000fe20000000000 */
[----:B------:R-:W-:Y:S01]  /*17f0*/  UMOV UR9, 0x40000040 ;  /* 0x4000004000097882 */ /* 0x000fe20000000000 */
[----:B------:R-:W-:-:S04]  /*1800*/  UMOV UR11, 0x40000040 ;  /* 0x40000040000b7882 */ /* 0x000fc80000000000 */
[----:B------:R-:W-:-:S05]  /*1810*/  UMOV UR8, UR5 ;  /* 0x0000000500087c82 */ /* 0x000fca0008000000 */
[----:B------:R-:W-:-:S04]  /*1820*/  UIADD3 UR4, UR4, 0x18100, URZ ;  /* 0x0001810004047890 */ /* 0x000fc8000fffe03f */
[----:B------:R-:W-:-:S04]  /*1830*/  USHF.R.U32.HI UR4, URZ, 0x4, UR4 ;  /* 0x000000043f047899 */ /* 0x000fc80008011604 */
[----:B------:R-:W-:-:S04]  /*1840*/  ULOP3.LUT UR4, UR4, 0x3fff, URZ, 0xc0, !UPT ;  /* 0x00003fff04047892 */ /* 0x000fc8000f8ec03f */
[----:B------:R-:W-:-:S04]  /*1850*/  ULOP3.LUT UR4, UR4, 0x10000, URZ, 0xfc, !UPT ;  /* 0x0001000004047892 */ /* 0x000fc8000f8efc3f */
[----:B------:R-:W-:-:S07]  /*1860*/  ULEA UR6, UR42, UR4, 0xb ;  /* 0x000000042a067291 */ /* 0x000fce000f8e583f */
[----:B------:R-:W-:Y:S02]  /*1870*/  UMOV UR10, UR6 ;  /* 0x00000006000a7c82 */ /* 0x000fe40008000000 */
[----:B------:R-:W-:Y:S01]  /*1880*/  HGMMA.64x128x16.F32.BF16 R24, gdesc[UR8], RZ, !UPT, gsb0 ;  /* 0x01e00000081879f0 */ /* 0x000fe2000c0018ff */
[----:B------:R-:W-:Y:S02]  /*1890*/  UIADD3 UR8, UR5, 0x2, URZ ;  /* 0x0000000205087890 */ /* 0x000fe4000fffe03f */
[----:B------:R-:W-:Y:S01]  /*18a0*/  UIADD3 UR10, UR6, 0x2, URZ ;  /* 0x00000002060a7890 */ /* 0x000fe2000fffe03f */
[----:B------:R-:W-:Y:S01]  /*18b0*/  UMOV UR9, 0x40000040 ;  /* 0x4000004000097882 */ /* 0x000fe20000000000 */
[----:B------:R-:W-:Y:S01]  /*18c0*/  UMOV UR11, 0x40000040 ;  /* 0x40000040000b7882 */ /* 0x000fe20000000000 */
[----:B------:R-:W-:Y:S02]  /*18d0*/  WARPGROUP.DEPBAR.LE gsb0, 0x0 ;  /* 0x00008000000079c5 */ /* 0x000fe40000010000 */
[----:B------:R-:W-:-:S06]  /*18e0*/  WARPGROUP.ARRIVE ;  /* 0x00000000000079c5 */ /* 0x000fcc0000000000 */
[----:B------:R-:W-:Y:S01]  /*18f0*/  HGMMA.64x128x16.F32.BF16 R24, gdesc[UR8], R24, gsb0 ;  /* 0x01e00000081879f0 */ /* 0x000fe20008001818 */
        /* <DEDUP_REMOVED lines=41> */
[----:B------:R-:W-:Y:S03]  /*1b90*/  HGMMA.64x128x16.F32.BF16 R24, gdesc[UR8], R24, gsb0 ;  /* 0x01e00000081879f0 */ /* 0x000fe60008001818 */
[----:B------:R-:W-:Y:S02]  /*1ba0*/  WARPGROUP.DEPBAR.LE gsb0, 0x0 ;  /* 0x00008000000079c5 */ /* 0x000fe40000010000 */
[----:B------:R-:W-:Y:S05]  /*1bb0*/  @!P2 BRA `(.L_x_22) ;  /* 0x000000040098a947 */ /* 0x000fea0003800000 */
[----:B------:R-:W-:Y:S01]  /*1bc0*/  UIADD3 UR5, UR42, 0x1, URZ ;  /* 0x000000012a057890 */ /* 0x000fe2000fffe03f */
[----:B01----:R-:W-:Y:S02]  /*1bd0*/  IMAD.U32 R0, RZ, RZ, UR44 ;  /* 0x0000002cff007e24 */ /* 0x003fe4000f8e00ff */
[----:B------:R-:W-:Y:S01]  /*1be0*/  IMAD.U32 R3, RZ, RZ, UR42 ;  /* 0x0000002aff037e24 */ /* 0x000fe2000f8e00ff */
[----:B------:R-:W-:-:S04]  /*1bf0*/  UISETP.NE.AND UP0, UPT, UR5, 0x3, UPT ;  /* 0x000000030500788c */ /* 0x000fc8000bf05270 */
[----:B------:R-:W-:Y:S02]  /*1c00*/  USEL UR6, URZ, 0x1, UP0 ;  /* 0x000000013f067887 */ /* 0x000fe40008000000 */
[----:B------:R-:W-:Y:S02]  /*1c10*/  USEL UR5, UR5, URZ, UP0 ;  /* 0x0000003f05057287 */ /* 0x000fe40008000000 */
[----:B------:R-:W-:-:S06]  /*1c20*/  ULOP3.LUT UR6, UR40, UR6, URZ, 0x3c, !UPT ;  /* 0x0000000628067292 */ /* 0x000fcc000f8e3c3f */
[----:B------:R-:W-:-:S07]  /*1c30*/  IMAD.U32 R7, RZ, RZ, UR6 ;  /* 0x00000006ff077e24 */ /* 0x000fce000f8e00ff */
.L_x_29:
[----:B------:R-:W-:Y:S05]  /*1c40*/  @!P0 BRA `(.L_x_23) ;  /* 0x0000000000048947 */ /* 0x000fea0003800000 */
[----:B------:R-:W-:Y:S01]  /*1c50*/  BPT.TRAP 0x1 ;  /* 0x000000040000795c */ /* 0x000fe20000300000 */
.L_x_23:
[----:B------:R-:W0:Y:S01]  /*1c60*/  S2UR UR7, SR_CgaCtaId ;  /* 0x00000000000779c3 */ /* 0x000e220000008800 */
[----:B------:R-:W-:Y:S01]  /*1c70*/  UMOV UR6, 0x400 ;  /* 0x0000040000067882 */ /* 0x000fe20000000000 */
[----:B------:R-:W-:Y:S01]  /*1c80*/  IMAD.U32 R5, RZ, RZ, UR5 ;  /* 0x00000005ff057e24 */ /* 0x000fe2000f8e00ff */
[----:B------:R-:W-:Y:S01]  /*1c90*/  SHF.L.U32 R4, R7, 0x1f, RZ ;  /* 0x0000001f07047819 */ /* 0x000fe200000006ff */
[----:B0-----:R-:W-:-:S06]  /*1ca0*/  ULEA UR6, UR7, UR6, 0x18 ;  /* 0x0000000607067291 */ /* 0x001fcc000f8ec03f */
[----:B------:R-:W-:-:S04]  /*1cb0*/  IMAD.U32 R6, RZ, RZ, UR6 ;  /* 0x00000006ff067e24 */ /* 0x000fc8000f8e00ff */
[----:B------:R-:W-:-:S04]  /*1cc0*/  IMAD R5, R5, 0x8, R6 ;  /* 0x0000000805057824 */ /* 0x000fc800078e0206 */
[----:B------:R0:W1:Y:S01]  /*1cd0*/  SYNCS.PHASECHK.TRANS64.TRYWAIT P1, [R5+URZ], R4 ;  /* 0x00000004050075a7 */ /* 0x000062000802017f */
[----:B------:R-:W-:Y:S05]  /*1ce0*/  @!P0 BRA `(.L_x_24) ;  /* 0x0000000000048947 */ /* 0x000fea0003800000 */
[----:B------:R-:W-:Y:S01]  /*1cf0*/  BPT.TRAP 0x1 ;  /* 0x000000040000795c */ /* 0x000fe20000300000 */
.L_x_24:
[----:B-1----:R-:W-:Y:S05]  /*1d00*/  @P1 BRA `(.L_x_25) ;  /* 0x0000000000081947 */ /* 0x002fea0003800000 */
[----:B------:R-:W1:Y:S02]  /*1d10*/  SYNCS.PHASECHK.TRANS64.TRYWAIT P1, [R5+URZ], R4 ;  /* 0x00000004050075a7 */ /* 0x000e64000802017f */
[----:B-1----:R-:W-:Y:S05]  /*1d20*/  @!P1 BRA `(.L_x_26) ;  /* 0x0000006400689947 */ /* 0x002fea0003800000 */
.L_x_25:
[----:B------:R-:W-:Y:S01]  /*1d30*/  ULEA UR6, UR5, UR45, 0xb ;  /* 0x0000002d05067291 */ /* 0x000fe2000f8e583f */
[----:B------:R-:W-:Y:S01]  /*1d40*/  WARPGROUP.ARRIVE ;  /* 0x00000000000079c5 */ /* 0x000fe20000000000 */
[----:B------:R-:W-:Y:S01]  /*1d50*/  ULEA UR7, UR5, UR4, 0xb ;  /* 0x0000000405077291 */ /* 0x000fe2000f8e583f */
[----:B------:R-:W-:Y:S01]  /*1d60*/  UMOV UR9, 0x40000040 ;  /* 0x4000004000097882 */ /* 0x000fe20000000000 */
[----:B------:R-:W-:-:S03]  /*1d70*/  UMOV UR11, 0x40000040 ;  /* 0x40000040000b7882 */ /* 0x000fc60000000000 */
[----:B------:R-:W-:Y:S02]  /*1d80*/  UMOV UR8, UR6 ;  /* 0x0000000600087c82 */ /* 0x000fe40008000000 */
[----:B------:R-:W-:Y:S02]  /*1d90*/  UMOV UR10, UR7 ;  /* 0x00000007000a7c82 */ /* 0x000fe40008000000 */
[----:B------:R-:W-:Y:S01]  /*1da0*/  HGMMA.64x128x16.F32.BF16 R24, gdesc[UR8], R24, gsb0 ;  /* 0x01e00000081879f0 */ /* 0x000fe20008001818 */
[----:B------:R-:W-:Y:S02]  /*1db0*/  UIADD3 UR8, UR6, 0x2, URZ ;  /* 0x0000000206087890 */ /* 0x000fe4000fffe03f */
[----:B------:R-:W-:Y:S01]  /*1dc0*/  UIADD3 UR10, UR7, 0x2, URZ ;  /* 0x00000002070a7890 */ /* 0x000fe2000fffe03f */
[----:B------:R-:W-:Y:S01]  /*1dd0*/  UMOV UR9, 0x40000040 ;  /* 0x4000004000097882 */ /* 0x000fe20000000000 */
[----:B------:R-:W-:Y:S01]  /*1de0*/  UMOV UR11, 0x40000040 ;  /* 0x40000040000b7882 */ /* 0x000fe20000000000 */
[----:B------:R-:W-:-:S02]  /*1df0*/  WARPGROUP.DEPBAR.LE gsb0, 0x0 ;  /* 0x00008000000079c5 */ /* 0x000fc40000010000 */
        /* <DEDUP_REMOVED lines=46> */
[----:B------:R-:W-:Y:S01]  /*20e0*/  BPT.TRAP 0x1 ;  /* 0x000000040000795c */ /* 0x000fe20000300000 */
.L_x_27:
[----:B------:R-:W-:-:S13]  /*20f0*/  ISETP.NE.AND P1, PT, R22, RZ, PT ;  /* 0x000000ff1600720c */ /* 0x000fda0003f25270 */
[----:B01----:R-:W-:-:S04]  /*2100*/  @P1 IMAD R4, R3, 0x8, R6 ;  /* 0x0000000803041824 */ /* 0x003fc800078e0206 */
[----:B------:R-:W-:-:S05]  /*2110*/  @P1 VIADD R4, R4, 0x18 ;  /* 0x0000001804041836 */ /* 0x000fca0000000000 */
[----:B------:R-:W-:-:S04]  /*2120*/  @P1 PRMT R4, R19, 0x654, R4 ;  /* 0x0000065413041816 */ /* 0x000fc80000000004 */
[----:B------:R0:W-:Y:S01]  /*2130*/  @P1 SYNCS.ARRIVE.TRANS64.RED.A1T0 RZ, [R4+URZ], RZ ;  /* 0x000000ff04ff19a7 */ /* 0x0001e2000810043f */
[----:B------:R-:W-:-:S13]  /*2140*/  ISETP.GT.U32.AND P1, PT, R18, 0x1, PT ;  /* 0x000000011200780c */ /* 0x000fda0003f24070 */
[----:B0-----:R-:W-:Y:S05]  /*2150*/  @P1 BRA `(.L_x_28) ;  /* 0x0000000000041947 */ /* 0x001fea0003800000 */
[----:B------:R-:W-:Y:S01]  /*2160*/  BPT.TRAP 0x1 ;  /* 0x000000040000795c */ /* 0x000fe20000300000 */
.L_x_28:
[----:B------:R-:W-:Y:S01]  /*2170*/  UIADD3 UR5, UR5, 0x1, URZ ;  /* 0x0000000105057890 */ /* 0x000fe2000fffe03f */
[C---:B------:R-:W-:Y:S01]  /*2180*/  ISETP.GT.AND P2, PT, R0.reuse, 0x1, PT ;  /* 0x000000010000780c */ /* 0x040fe20003f44270 */
[----:B------:R-:W-:Y:S02]  /*2190*/  VIADD R3, R3, 0x1 ;  /* 0x0000000103037836 */ /* 0x000fe40000000000 */
[----:B------:R-:W-:Y:S01]  /*21a0*/  UISETP.NE.AND UP0, UPT, UR5, 0x3, UPT ;  /* 0x000000030500788c */ /* 0x000fe2000bf05270 */
[----:B------:R-:W-:Y:S02]  /*21b0*/  VIADD R0, R0, 0xffffffff ;  /* 0xffffffff00007836 */ /* 0x000fe40000000000 */
[C---:B------:R-:W-:Y:S01]  /*21c0*/  ISETP.NE.AND P1, PT, R3.reuse, 0x3, PT ;  /* 0x000000030300780c */ /* 0x040fe20003f25270 */
[----:B------:R-:W-:Y:S02]  /*21d0*/  USEL UR6, URZ, 0x1, UP0 ;  /* 0x000000013f067887 */ /* 0x000fe40008000000 */
[----:B------:R-:W-:Y:S01]  /*21e0*/  USEL UR5, UR5, URZ, UP0 ;  /* 0x0000003f05057287 */ /* 0x000fe20008000000 */
[----:B------:R-:W-:-:S03]  /*21f0*/  SEL R3, R3, RZ, P1 ;  /* 0x000000ff03037207 */ /* 0x000fc60000800000 */
[----:B------:R-:W-:Y:S01]  /*2200*/  LOP3.LUT R7, R7, UR6, RZ, 0x3c, !PT ;  /* 0x0000000607077c12 */ /* 0x000fe2000f8e3cff */
[----:B------:R-:W-:Y:S07]  /*2210*/  @P2 BRA `(.L_x_29) ;  /* 0xfffffff800882947 */ /* 0x000fee000383ffff */
.L_x_22:
[----:B01----:R-:W0:Y:S02]  /*2220*/  LDC R0, c[0x0][0x28c] ;  /* 0x0000a300ff007b82 */ /* 0x003e240000000800 */
[----:B0-----:R-:W-:-:S13]  /*2230*/  ISETP.GE.AND P1, PT, R0, 0x1, PT ;  /* 0x000000010000780c */ /* 0x001fda0003f26270 */
[----:B------:R-:W-:Y:S05]  /*2240*/  @!P1 BRA `(.L_x_30) ;  /* 0x0000000000449947 */ /* 0x000fea0003800000 */
[----:B------:R-:W-:Y:S05]  /*2250*/  @!P0 BRA `(.L_x_31) ;  /* 0x0000000000048947 */ /* 0x000fea0003800000 */
[----:B------:R-:W-:Y:S01]  /*2260*/  BPT.TRAP 0x1 ;  /* 0x000000040000795c */ /* 0x000fe20000300000 */
.L_x_31:
[----:B------:R-:W-:-:S13]  /*2270*/  ISETP.NE.AND P0, PT, R22, RZ, PT ;  /* 0x000000ff1600720c */ /* 0x000fda0003f05270 */
[----:B------:R-:W-:-:S05]  /*2280*/  VOTEU.ANY UP0, P0 ;  /* 0x00000000003f7886 */ /* 0x000fca0000000100 */
[----:B------:R-:W-:-:S06]  /*2290*/  @UP0 UIADD3 UR4, UR44, UR42, URZ ;  /* 0x0000002a2c040290 */ /* 0x000fcc000fffe03f */
[----:B------:R-:W-:Y:S02]  /*22a0*/  IMAD.U32 R4, RZ, RZ, UR4 ;  /* 0x00000004ff047e24 */ /* 0x000fe4000f8e00ff */
[----:B------:R-:W-:Y:S02]  /*22b0*/  IMAD.U32 R3, RZ, RZ, UR4 ;  /* 0x00000004ff037e24 */ /* 0x000fe4000f8e00ff */
[----:B------:R-:W-:-:S05]  /*22c0*/  @P0 IMAD.WIDE.U32 R4, R4, -0x55555555, RZ ;  /* 0xaaaaaaab04040825 */ /* 0x000fca00078e00ff */
[----:B------:R-:W-:-:S05]  /*22d0*/  @P0 SHF.R.U32.HI R0, RZ, 0x1, R5 ;  /* 0x00000001ff000819 */ /* 0x000fca0000011605 */
[----:B------:R-:W-:-:S04]  /*22e0*/  @P0 IMAD R0, R0, -0x3, R3 ;  /* 0xfffffffd00000824 */ /* 0x000fc800078e0203 */
[----:B------:R-:W-:-:S04]  /*22f0*/  @P0 IMAD R0, R0, 0x8, R6 ;  /* 0x0000000800000824 */ /* 0x000fc800078e0206 */
[----:B------:R-:W-:-:S05]  /*2300*/  @P0 VIADD R0, R0, 0x18 ;  /* 0x0000001800000836 */ /* 0x000fca0000000000 */
[----:B------:R-:W-:-:S04]  /*2310*/  @P0 PRMT R0, R19, 0x654, R0 ;  /* 0x0000065413000816 */ /* 0x000fc80000000000 */
[----:B------:R0:W-:Y:S01]  /*2320*/  @P0 SYNCS.ARRIVE.TRANS64.RED.A1T0 RZ, [R0+URZ], RZ ;  /* 0x000000ff00ff09a7 */ /* 0x0001e2000810043f */
[----:B------:R-:W-:-:S13]  /*2330*/  ISETP.GT.U32.AND P0, PT, R18, 0x1, PT ;  /* 0x000000011200780c */ /* 0x000fda0003f04070 */
[----:B0-----:R-:W-:Y:S05]  /*2340*/  @P0 BRA `(.L_x_30) ;  /* 0x0000000000040947 */ /* 0x001fea0003800000 */
[----:B------:R-:W-:Y:S01]  /*2350*/  BPT.TRAP 0x1 ;  /* 0x000000040000795c */ /* 0x000fe20000300000 */
.L_x_30:
[----:B------:R-:W-:Y:S01]  /*2360*/  IMAD.SHL.U32 R100, R100, 0x80, RZ ;  /* 0x0000008064647824 */ /* 0x000fe200078e00ff */
[----:B------:R-:W-:Y:S01]  /*2370*/  UIADD3 UR42, UR43, UR42, URZ ;  /* 0x0000002a2b2a7290 */ /* 0x000fe2000fffe03f */
[----:B------:R-:W-:Y:S01]  /*2380*/  SHF.R.S32.HI R11, RZ, 0x1f, R101 ;  /* 0x0000001fff0b7819 */ /* 0x000fe20000011465 */
[----:B------:R-:W-:Y:S01]  /*2390*/  UISETP.GE.U32.AND UP1, UPT, UR43, 0x3, UPT ;  /* 0x000000032b00788c */ /* 0x000fe2000bf26070 */
[----:B------:R-:W-:Y:S01]  /*23a0*/  IMAD.SHL.U32 R6, R103, 0x80, RZ ;  /* 0x0000008067067824 */ /* 0x000fe200078e00ff */
[----:B------:R-:W-:Y:S01]  /*23b0*/  ULDC UR7, c[0x0][0x288] ;  /* 0x0000a20000077ab9 */ /* 0x000fe20000000800 */
[C---:B------:R-:W-:Y:S01]  /*23c0*/  LOP3.LUT R8, R100.reuse, 0x6, R95, 0xf8, !PT ;  /* 0x0000000664087812 */ /* 0x040fe200078ef85f */
[----:B------:R-:W-:Y:S01]  /*23d0*/  UISETP.GT.U32.AND UP0, UPT, UR42, 0x2, UPT ;  /* 0x000000022a00788c */ /* 0x000fe2000bf04070 */
[----:B------:R-:W-:Y:S01]  /*23e0*/  ISETP.GE.AND P0, PT, R100, UR7, PT ;  /* 0x0000000764007c0c */ /* 0x000fe2000bf06270 */
[----:B------:R-:W-:Y:S01]  /*23f0*/  ULDC.64 UR4, c[0x0][0x5d0] ;  /* 0x0001740000047ab9 */ /* 0x000fe20000000a00 */
[--C-:B------:R-:W-:Y:S01]  /*2400*/  SHF.R.S32.HI R9, RZ, 0x1f, R8.reuse ;  /* 0x0000001fff097819 */ /* 0x100fe20000011408 */
[----:B------:R-:W-:Y:S01]  /*2410*/  ULDC UR10, c[0x0][0x284] ;  /* 0x0000a100000a7ab9 */ /* 0x000fe20000000800 */
[----:B------:R-:W-:Y:S01]  /*2420*/  IMAD R0, R11, UR4, RZ ;  /* 0x000000040b007c24 */ /* 0x000fe2000f8e02ff */
[----:B------:R-:W-:Y:S01]  /*2430*/  UISETP.LT.U32.AND UP0, UPT, UR43, 0x3, UP0 ;  /* 0x000000032b00788c */ /* 0x000fe20008701070 */
[----:B------:R-:W-:Y:S01]  /*2440*/  ISETP.GE.OR P0, PT, R6, UR10, P0 ;  /* 0x0000000a06007c0c */ /* 0x000fe20008706670 */
[----:B------:R-:W-:Y:S01]  /*2450*/  IMAD.WIDE.U32 R4, R101, UR4, R8 ;  /* 0x0000000465047c25 */ /* 0x000fe2000f8e0008 */
[----:B------:R-:W-:Y:S01]  /*2460*/  ULDC.64 UR8, c[0x0][0x5c8] ;  /* 0x0001720000087ab9 */ /* 0x000fe20000000a00 */
[----:B------:R-:W-:-:S02]  /*2470*/  USEL UR6, URZ, 0x1, !UP0 ;  /* 0x000000013f067887 */ /* 0x000fc4000c000000 */
[----:B------:R-:W-:Y:S01]  /*2480*/  IMAD R3, R101, UR5, R0 ;  /* 0x0000000565037c24 */ /* 0x000fe2000f8e0200 */
[----:B------:R-:W-:Y:S01]  /*2490*/  @UP1 UIMAD.WIDE.U32 UR4, UR42, -0x55555555, URZ ;  /* 0xaaaaaaab2a0418a5 */ /* 0x000fe2000f8e003f */
[----:B------:R-:W-:Y:S01]  /*24a0*/  IMAD.WIDE R104, R103, 0x80, R88 ;  /* 0x0000008067687825 */ /* 0x000fe200078e0258 */
[----:B------:R-:W-:Y:S02]  /*24b0*/  ULOP3.LUT UR40, UR40, UR6, URZ, 0x3c, !UPT ;  /* 0x0000000628287292 */ /* 0x000fe4000f8e3c3f */
[----:B------:R-:W-:Y:S01]  /*24c0*/  @UP1 USHF.R.U32.HI UR4, URZ, 0x1, UR5 ;  /* 0x000000013f041899 */ /* 0x000fe20008011605 */
[----:B------:R-:W-:Y:S02]  /*24d0*/  IMAD.IADD R5, R5, 0x1, R3 ;  /* 0x0000000105057824 */ /* 0x000fe400078e0203 */
[----:B------:R-:W-:Y:S01]  /*24e0*/  IMAD R3, R105, UR8, RZ ;  /* 0x0000000869037c24 */ /* 0x000fe2000f8e02ff */
[----:B------:R-:W-:Y:S01]  /*24f0*/  @UP1 ULOP3.LUT UR40, UR40, 0x1, UR4, 0x78, !UPT ;  /* 0x0000000128281892 */ /* 0x000fe2000f8e7804 */
[----:B------:R-:W-:-:S04]  /*2500*/  IMAD.WIDE.U32 R106, R104, UR8, R4 ;  /* 0x00000008686a7c25 */ /* 0x000fc8000f8e0004 */
[----:B------:R-:W-:Y:S02]  /*2510*/  IMAD R7, R104, UR9, R3 ;  /* 0x0000000968077c24 */ /* 0x000fe4000f8e0203 */
[----:B------:R-:W-:Y:S01]  /*2520*/  IMAD.MOV.U32 R0, RZ, RZ, -0x1 ;  /* 0xffffffffff007424 */ /* 0x000fe200078e00ff */
[----:B------:R-:W-:Y:S06]  /*2530*/  @P0 BRA `(.L_x_32) ;  /* 0x00000040001c0947 */ /* 0x000fec0003800000 */
[----:B-----5:R-:W-:Y:S01]  /*2540*/  FSETP.NEU.AND P0, PT, R90, RZ, PT ;  /* 0x000000ff5a00720b */ /* 0x020fe20003f0d000 */
[----:B------:R-:W-:Y:S01]  /*2550*/  IMAD.IADD R4, R94, 0x1, -R100 ;  /* 0x000000015e047824 */ /* 0x000fe200078e0a64 */
[----:B------:R-:W-:Y:S01]  /*2560*/  BSSY B0, `(.L_x_32) ;  /* 0x0000404000007945 */ /* 0x000fe20003800000 */
[----:B------:R-:W-:Y:S02]  /*2570*/  IMAD.IADD R3, R99, 0x1, -R6 ;  /* 0x0000000163037824 */ /* 0x000fe400078e0a06 */
[----:B------:R-:W-:Y:S01]  /*2580*/  IMAD.IADD R103, R107, 0x1, R7 ;  /* 0x000000016b677824 */ /* 0x000fe200078e0207 */
[----:B------:R-:W-:-:S04]  /*2590*/  ISETP.GT.AND P2, PT, R4, RZ, PT ;  /* 0x000000ff0400720c */ /* 0x000fc80003f44270 */
[----:B------:R-:W-:-:S03]  /*25a0*/  ISETP.GT.AND P1, PT, R3, RZ, P2 ;  /* 0x000000ff0300720c */ /* 0x000fc60001724270 */
[----:B------:R-:W-:Y:S10]  /*25b0*/  @!P0 BRA `(.L_x_33) ;  /* 0x0000002c00288947 */ /* 0x000ff40003800000 */
[----:B------:R-:W0:Y:S01]  /*25c0*/  LDC.64 R110, c[0x0][0x5b8] ;  /* 0x00016e00ff6e7b82 */ /* 0x000e220000000a00 */
[----:B------:R-:W-:-:S07]  /*25d0*/  ULDC.64 UR4, c[0x0][0x5c0] ;  /* 0x0001700000047ab9 */ /* 0x000fce0000000a00 */
[----:B------:R-:W1:Y:S08]  /*25e0*/  LDC.64 R112, c[0x0][0x5b0] ;  /* 0x00016c00ff707b82 */ /* 0x000e700000000a00 */
[----:B------:R-:W2:Y:S01]  /*25f0*/  LDC.64 R114, c[0x0][0x5a8] ;  /* 0x00016a00ff727b82 */ /* 0x000ea20000000a00 */
[-C--:B0-----:R-:W-:Y:S02]  /*2600*/  IMAD R6, R11, R110.reuse, RZ ;  /* 0x0000006e0b067224 */ /* 0x081fe400078e02ff */
[----:B------:R-:W-:-:S04]  /*2610*/  IMAD.WIDE.U32 R108, R101, R110, R8 ;  /* 0x0000006e656c7225 */ /* 0x000fc800078e0008 */
[----:B------:R-:W-:Y:S02]  /*2620*/  IMAD R107, R101, R111, R6 ;  /* 0x0000006f656b7224 */ /* 0x000fe400078e0206 */
[-C--:B-1----:R-:W-:Y:S02]  /*2630*/  IMAD R5, R105, R112.reuse, RZ ;  /* 0x0000007069057224 */ /* 0x082fe400078e02ff */
[----:B------:R-:W-:Y:S02]  /*2640*/  IMAD.IADD R13, R109, 0x1, R107 ;  /* 0x000000016d0d7824 */ /* 0x000fe400078e026b */
[----:B------:R-:W-:Y:S02]  /*2650*/  IMAD.MOV.U32 R12, RZ, RZ, R108 ;  /* 0x000000ffff0c7224 */ /* 0x000fe400078e006c */
[C---:B------:R-:W-:Y:S02]  /*2660*/  IMAD R111, R104.reuse, R113, R5 ;  /* 0x00000071686f7224 */ /* 0x040fe400078e0205 */
[----:B------:R-:W-:-:S04]  /*2670*/  IMAD.WIDE.U32 R6, R104, R112, R12 ;  /* 0x0000007068067225 */ /* 0x000fc800078e000c */
[----:B------:R-:W-:Y:S01]  /*2680*/  IMAD.IADD R5, R7, 0x1, R111 ;  /* 0x0000000107057824 */ /* 0x000fe200078e026f */
[----:B--2---:R-:W-:-:S04]  /*2690*/  LEA R14, P0, R6, R114, 0x1 ;  /* 0x00000072060e7211 */ /* 0x004fc800078008ff */
[----:B------:R-:W-:-:S05]  /*26a0*/  LEA.HI.X R15, R6, R115, R5, 0x1, P0 ;  /* 0x00000073060f7211 */ /* 0x000fca00000f0c05 */
[----:B------:R0:W2:Y:S01]  /*26b0*/  @P1 LDG.E.LTC128B.U16 R5, desc[UR36][R14.64] ;  /* 0x000000240e051981 */ /* 0x0000a2000c1e1520 */
[----:B------:R-:W-:Y:S01]  /*26c0*/  LEA R10, P0, R106, UR4, 0x1 ;  /* 0x000000046a0a7c11 */ /* 0x000fe2000f8008ff */
[----:B------:R-:W-:Y:S01]  /*26d0*/  IMAD.WIDE.U32 R6, R104, R112, R8 ;  /* 0x0000007068067225 */ /* 0x000fe200078e0008 */
[----:B------:R-:W-:Y:S03]  /*26e0*/  BSSY B1, `(.L_x_34) ;  /* 0x0000012000017945 */ /* 0x000fe60003800000 */
[----:B------:R-:W-:Y:S02]  /*26f0*/  IMAD.IADD R7, R111, 0x1, R7 ;  /* 0x000000016f077824 */ /* 0x000fe400078e0207 */
[----:B------:R-:W-:Y:S01]  /*2700*/  IMAD.WIDE.U32 R20, R101, R110, R6 ;  /* 0x0000006e65147225 */ /* 0x000fe200078e0006 */
[----:B0-----:R-:W-:-:S03]  /*2710*/  SHF.L.U64.HI R15, R112, 0x3, R113 ;  /* 0x00000003700f7819 */ /* 0x001fc60000010271 */
[----:B------:R-:W-:Y:S01]  /*2720*/  IMAD.IADD R7, R107, 0x1, R21 ;  /* 0x000000016b077824 */ /* 0x000fe200078e0215 */
[----:B------:R-:W-:Y:S01]  /*2730*/  LEA R6, P4, R20, R114, 0x1 ;  /* 0x0000007214067211 */ /* 0x000fe200078808ff */
[----:B------:R-:W-:-:S03]  /*2740*/  IMAD.SHL.U32 R14, R112, 0x8, RZ ;  /* 0x00000008700e7824 */ /* 0x000fc600078e00ff */
[----:B------:R-:W-:Y:S01]  /*2750*/  LEA.HI.X R7, R20, R115, R7, 0x1, P4 ;  /* 0x0000007314077211 */ /* 0x000fe200020f0c07 */
[----:B--2---:R-:W-:-:S04]  /*2760*/  IMAD.U32 R11, R5, 0x10000, RZ ;  /* 0x00010000050b7824 */ /* 0x004fc800078e00ff */
[----:B------:R-:W-:-:S04]  /*2770*/  FMUL R11, R11, R90 ;  /* 0x0000005a0b0b7220 */ /* 0x000fc80000400000 */
[----:B------:R-:W-:Y:S01]  /*2780*/  FFMA R24, R24, R23, R11 ;  /* 0x0000001718187223 */ /* 0x000fe2000000000b */
[----:B------:R-:W-:Y:S02]  /*2790*/  LEA.HI.X R11, R106, UR5, R103, 0x1, P0 ;  /* 0x000000056a0b7c11 */ /* 0x000fe400080f0c67 */
[----:B------:R-:W-:Y:S02]  /*27a0*/  ISETP.GT.AND P0, PT, R4, 0x1, PT ;  /* 0x000000010400780c */ /* 0x000fe40003f04270 */
[----:B------:R-:W-:Y:S02]  /*27b0*/  F2FP.BF16.F32.PACK_AB R24, RZ, R24 ;  /* 0x00000018ff18723e */ /* 0x000fe400000010ff */
[----:B------:R-:W-:-:S03]  /*27c0*/  ISETP.GT.AND P3, PT, R3, RZ, P0 ;  /* 0x000000ff0300720c */ /* 0x000fc60000764270 */
[----:B------:R0:W-:Y:S10]  /*27d0*/  @P1 STG.E.U16 desc[UR36][R10.64], R24 ;  /* 0x000000180a001986 */ /* 0x0001f4000c101524 */
[----:B------:R-:W-:Y:S05]  /*27e0*/  @!P3 BRA `(.L_x_35) ;  /* 0x000000000004b947 */ /* 0x000fea0003800000 */
[----:B------:R1:W5:Y:S02]  /*27f0*/  LDG.E.LTC128B.U16 R5, desc[UR36][R6.64+0x2] ;  /* 0x0000022406057981 */ /* 0x000364000c1e1520 */
.L_x_35:
[----:B------:R-:W-:Y:S05]  /*2800*/  BSYNC B1 ;  /* 0x0000000000017941 */ /* 0x000fea0003800000 */
.L_x_34:
[----:B-----5:R-:W-:Y:S01]  /*2810*/  IMAD.U32 R103, R5, 0x10000, RZ ;  /* 0x0001000005677824 */ /* 0x020fe200078e00ff */
[----:B------:R-:W-:Y:S01]  /*2820*/  ISETP.GT.AND P2, PT, R3, 0x8, P2 ;  /* 0x000000080300780c */ /* 0x000fe20001744270 */
[----:B------:R-:W-:Y:S01]  /*2830*/  IMAD.WIDE.U32 R20, R104, R112, R14 ;  /* 0x0000007068147225 */ /* 0x000fe200078e000e */
[----:B0-----:R-:W-:-:S03]  /*2840*/  PRMT R24, R5, 0x7610, R24 ;  /* 0x0000761005187816 */ /* 0x001fc60000000018 */
[----:B------:R-:W-:Y:S01]  /*2850*/  FMUL R12, R103, R90 ;  /* 0x0000005a670c7220 */ /* 0x000fe20000400000 */
[----:B------:R-:W-:Y:S01]  /*2860*/  IMAD.IADD R111, R111, 0x1, R21 ;  /* 0x000000016f6f7824 */ /* 0x000fe200078e0215 */
[----:B------:R-:W-:Y:S02]  /*2870*/  IADD3 R108, P1, R108, R20, RZ ;  /* 0x000000146c6c7210 */ /* 0x000fe40007f3e0ff */
[----:B------:R-:W-:-:S03]  /*2880*/  FFMA R12, R25, R23, R12 ;  /* 0x00000017190c7223 */ /* 0x000fc6000000000c */
[----:B------:R-:W-:Y:S02]  /*2890*/  IMAD.X R13, R111, 0x1, R13, P1 ;  /* 0x000000016f0d7824 */ /* 0x000fe400008e060d */
[----:B------:R-:W-:Y:S02]  /*28a0*/  F2FP.BF16.F32.PACK_AB R12, RZ, R12 ;  /* 0x0000000cff0c723e */ /* 0x000fe400000010ff */
[----:B------:R-:W-:Y:S02]  /*28b0*/  LEA R14, P1, R108, R114, 0x1 ;  /* 0x000000726c0e7211 */ /* 0x000fe400078208ff */
[----:B------:R-:W-:Y:S02]  /*28c0*/  PRMT R21, R12, 0x7610, R21 ;  /* 0x000076100c157816 */ /* 0x000fe40000000015 */
[----:B------:R-:W-:-:S03]  /*28d0*/  LEA.HI.X R15, R108, R115, R13, 0x1, P1 ;  /* 0x000000736c0f7211 */ /* 0x000fc600008f0c0d */
[----:B------:R0:W-:Y:S04]  /*28e0*/  @P3 STG.E.U16 desc[UR36][R10.64+0x2], R21 ;  /* 0x000002150a003986 */ /* 0x0001e8000c101524 */
[----:B------:R-:W2:Y:S01]  /*28f0*/  @P2 LDG.E.LTC128B.U16 R24, desc[UR36][R14.64] ;  /* 0x000000240e182981 */ /* 0x000ea2000c1e1520 */
[----:B------:R-:W-:Y:S01]  /*2900*/  IADD3 R20, P1, R8, R20, RZ ;  /* 0x0000001408147210 */ /* 0x000fe20007f3e0ff */
[----:B------:R-:W-:Y:S01]  /*2910*/  BSSY B1, `(.L_x_36) ;  /* 0x0000011000017945 */ /* 0x000fe20003800000 */
[----:B------:R-:W-:Y:S02]  /*2920*/  SHF.L.U64.HI R13, R91, 0x1, R92 ;  /* 0x000000015b0d7819 */ /* 0x000fe4000001025c */
[----:B------:R-:W-:Y:S01]  /*2930*/  ISETP.GT.AND P0, PT, R3, 0x8, P0 ;  /* 0x000000080300780c */ /* 0x000fe20000704270 */
[----:B0-----:R-:W-:Y:S01]  /*2940*/  IMAD.X R21, R9, 0x1, R111, P1 ;  /* 0x0000000109157824 */ /* 0x001fe200008e066f */
[----:B------:R-:W-:Y:S01]  /*2950*/  LEA R12, P1, R91, R10, 0x1 ;  /* 0x0000000a5b0c7211 */ /* 0x000fe200078208ff */
[----:B------:R-:W-:-:S04]  /*2960*/  IMAD.WIDE.U32 R20, R101, R110, R20 ;  /* 0x0000006e65147225 */ /* 0x000fc800078e0014 */
[----:B------:R-:W-:Y:S01]  /*2970*/  IMAD.X R13, R13, 0x1, R11, P1 ;  /* 0x000000010d0d7824 */ /* 0x000fe200008e060b */
[----:B------:R-:W-:Y:S01]  /*2980*/  LEA R8, P3, R20, R114, 0x1 ;  /* 0x0000007214087211 */ /* 0x000fe200078608ff */
[----:B------:R-:W-:-:S05]  /*2990*/  IMAD.IADD R9, R107, 0x1, R21 ;  /* 0x000000016b097824 */ /* 0x000fca00078e0215 */
[----:B------:R-:W-:Y:S01]  /*29a0*/  LEA.HI.X R9, R20, R115, R9, 0x1, P3 ;  /* 0x0000007314097211 */ /* 0x000fe200018f0c09 */
[----:B--2---:R-:W-:-:S04]  /*29b0*/  IMAD.U32 R5, R24, 0x10000, RZ ;  /* 0x0001000018057824 */ /* 0x004fc800078e00ff */
[----:B------:R-:W-:-:S04]  /*29c0*/  FMUL R5, R5, R90 ;  /* 0x0000005a05057220 */ /* 0x000fc80000400000 */
[----:B------:R-:W-:-:S05]  /*29d0*/  FFMA R5, R26, R23, R5 ;  /* 0x000000171a057223 */ /* 0x000fca0000000005 */
[----:B------:R-:W-:-:S05]  /*29e0*/  F2FP.BF16.F32.PACK_AB R5, RZ, R5 ;  /* 0x00000005ff05723e */ /* 0x000fca00000010ff */
[----:B------:R0:W-:Y:S01]  /*29f0*/  @P2 STG.E.U16 desc[UR36][R12.64], R5 ;  /* 0x000000050c002986 */ /* 0x0001e2000c101524 */
[----:B------:R-:W-:Y:S05]  /*2a00*/  @!P0 BRA `(.L_x_37) ;  /* 0x0000000000048947 */ /* 0x000fea0003800000 */
[----:B------:R2:W5:Y:S02]  /*2a10*/  LDG.E.LTC128B.U16 R24, desc[UR36][R8.64+0x2] ;  /* 0x0000022408187981 */ /* 0x000564000c1e1520 */
.L_x_37:
[----:B------:R-:W-:Y:S05]  /*2a20*/  BSYNC B1 ;  /* 0x0000000000017941 */ /* 0x000fea0003800000 */
.L_x_36:
[----:B0----5:R-:W-:Y:S01]  /*2a30*/  IMAD.U32 R5, R24, 0x10000, RZ ;  /* 0x0001000018057824 */ /* 0x021fe200078e00ff */
[----:B------:R-:W-:Y:S01]  /*2a40*/  ISETP.GT.AND P1, PT, R4, 0x8, PT ;  /* 0x000000080400780c */ /* 0x000fe20003f24270 */
[----:B------:R-:W-:Y:S02]  /*2a50*/  BSSY B1, `(.L_x_38) ;  /* 0x0000008000017945 */ /* 0x000fe40003800000 */
[----:B------:R-:W-:Y:S01]  /*2a60*/  FMUL R14, R5, R90 ;  /* 0x0000005a050e7220 */ /* 0x000fe20000400000 */
[----:B------:R-:W-:-:S03]  /*2a70*/  ISETP.GT.AND P2, PT, R3, RZ, P1 ;  /* 0x000000ff0300720c */ /* 0x000fc60000f44270 */
[----:B------:R-:W-:-:S05]  /*2a80*/  FFMA R14, R27, R23, R14 ;  /* 0x000000171b0e7223 */ /* 0x000fca000000000e */
[----:B------:R-:W-:-:S05]  /*2a90*/  F2FP.BF16.F32.PACK_AB R14, RZ, R14 ;  /* 0x0000000eff0e723e */ /* 0x000fca00000010ff */
[----:B------:R0:W-:Y:S01]  /*2aa0*/  @P0 STG.E.U16 desc[UR36][R12.64+0x2], R14 ;  /* 0x0000020e0c000986 */ /* 0x0001e2000c101524 */
[----:B------:R-:W-:Y:S05]  /*2ab0*/  @!P2 BRA `(.L_x_39) ;  /* 0x000000000004a947 */ /* 0x000fea0003800000 */
[----:B------:R3:W5:Y:S02]  /*2ac0*/  LDG.E.LTC128B.U16 R24, desc[UR36][R6.64+0x10] ;  /* 0x0000102406187981 */ /* 0x000764000c1e1520 */
.L_x_39:
[----:B------:R-:W-:Y:S05]  /*2ad0*/  BSYNC B1 ;  /* 0x0000000000017941 */ /* 0x000fea0003800000 */
.L_x_38:
[----:B-----5:R-:W-:Y:S01]  /*2ae0*/  IMAD.U32 R5, R24, 0x10000, RZ ;  /* 0x0001000018057824 */ /* 0x020fe200078e00ff */
        /* <DEDUP_REMOVED lines=9> */
.L_x_41:
[----:B------:R-:W-:Y:S05]  /*2b80*/  BSYNC B1 ;  /* 0x0000000000017941 */ /* 0x000fea0003800000 */
.L_x_40:
[----:B----45:R-:W-:Y:S01]  /*2b90*/  IMAD.U32 R5, R24, 0x10000, RZ ;  /* 0x0001000018057824 */ /* 0x030fe200078e00ff */
[----:B------:R-:W-:Y:S01]  /*2ba0*/  ISETP.GT.AND P1, PT, R3, 0x8, P1 ;  /* 0x000000080300780c */ /* 0x000fe20000f24270 */
[----:B------:R-:W-:Y:S02]  /*2bb0*/  BSSY B1, `(.L_x_42) ;  /* 0x0000007000017945 */ /* 0x000fe40003800000 */
[----:B0-----:R-:W-:-:S04]  /*2bc0*/  FMUL R14, R5, R90 ;  /* 0x0000005a050e7220 */ /* 0x001fc80000400000 */
[----:B------:R-:W-:-:S05]  /*2bd0*/  FFMA R14, R29, R23, R14 ;  /* 0x000000171d0e7223 */ /* 0x000fca000000000e */
[----:B------:R-:W-:-:S05]  /*2be0*/  F2FP.BF16.F32.PACK_AB R14, RZ, R14 ;  /* 0x0000000eff0e723e */ /* 0x000fca00000010ff */
[----:B------:R0:W-:Y:S01]  /*2bf0*/  @P3 STG.E.U16 desc[UR36][R10.64+0x12], R14 ;  /* 0x0000120e0a003986 */ /* 0x0001e2000c101524 */
[----:B------:R-:W-:Y:S05]  /*2c00*/  @!P1 BRA `(.L_x_43) ;  /* 0x0000000000049947 */ /* 0x000fea0003800000 */
[----:B------:R4:W5:Y:S02]  /*2c10*/  LDG.E.LTC128B.U16 R24, desc[UR36][R8.64+0x10] ;  /* 0x0000102408187981 */ /* 0x000964000c1e1520 */
.L_x_43:
[----:B------:R-:W-:Y:S05]  /*2c20*/  BSYNC B1 ;  /* 0x0000000000017941 */ /* 0x000fea0003800000 */
.L_x_42:
[----:B-----5:R-:W-:Y:S01]  /*2c30*/  IMAD.U32 R5, R24, 0x10000, RZ ;  /* 0x0001000018057824 */ /* 0x020fe200078e00ff */
[----:B------:R-:W-:Y:S01]  /*2c40*/  ISETP.GT.AND P0, PT, R3, 0x8, P0 ;  /* 0x000000080300780c */ /* 0x000fe20000704270 */
[----:B------:R-:W-:Y:S02]  /*2c50*/  BSSY B1, `(.L_x_44) ;  /* 0x0000007000017945 */ /* 0x000fe40003800000 */
[----:B------:R-:W-:-:S04]  /*2c60*/  FMUL R5, R5, R90 ;  /* 0x0000005a05057220 */ /* 0x000fc80000400000 */
[----:B------:R-:W-:-:S05]  /*2c70*/  FFMA R5, R30, R23, R5 ;  /* 0x000000171e057223 */ /* 0x000fca0000000005 */
[----:B------:R-:W-:-:S05]  /*2c80*/  F2FP.BF16.F32.PACK_AB R5, RZ, R5 ;  /* 0x00000005ff05723e */ /* 0x000fca00000010ff */
[----:B------:R0:W-:Y:S01]  /*2c90*/  @P1 STG.E.U16 desc[UR36][R12.64+0x10], R5 ;  /* 0x000010050c001986 */ /* 0x0001e2000c101524 */
[----:B------:R-:W-:Y:S05]  /*2ca0*/  @!P0 BRA `(.L_x_45) ;  /* 0x0000000000048947 */ /* 0x000fea0003800000 */
[----:B------:R0:W5:Y:S02]  /*2cb0*/  LDG.E.LTC128B.U16 R24, desc[UR36][R8.64+0x12] ;  /* 0x0000122408187981 */ /* 0x000164000c1e1520 */
.L_x_45:
[----:B------:R-:W-:Y:S05]  /*2cc0*/  BSYNC B1 ;  /* 0x0000000000017941 */ /* 0x000fea0003800000 */
.L_x_44:
        /* <DEDUP_REMOVED lines=10> */
.L_x_47:
[----:B------:R-:W-:Y:S05]  /*2d70*/  BSYNC B1 ;  /* 0x0000000000017941 */ /* 0x000fea0003800000 */
.L_x_46:
        /* <DEDUP_REMOVED lines=10> */
.L_x_49:
[----:B------:R-:W-:Y:S05]  /*2e20*/  BSYNC B1 ;  /* 0x0000000000017941 */ /* 0x000fea0003800000 */
.L_x_48:
[----:B0----5:R-:W-:Y:S01]  /*2e30*/  IMAD.U32 R5, R24, 0x10000, RZ ;  /* 0x0001000018057824 */ /* 0x021fe200078e00ff */
        /* <DEDUP_REMOVED lines=8> */
.L_x_51:
[----:B------:R-:W-:Y:S05]  /*2ec0*/  BSYNC B1 ;  /* 0x0000000000017941 */ /* 0x000fea0003800000 */
.L_x_50:
        /* <DEDUP_REMOVED lines=9> */
.L_x_53:
[----:B------:R-:W-:Y:S05]  /*2f60*/  BSYNC B1 ;  /* 0x0000000000017941 */ /* 0x000fea0003800000 */
.L_x_52:
        /* <DEDUP_REMOVED lines=10> */
.L_x_55:
[----:B------:R-:W-:Y:S05]  /*3010*/  BSYNC B1 ;  /* 0x0000000000017941 */ /* 0x000fea0003800000 */
.L_x_54:
        /* <DEDUP_REMOVED lines=10> */
.L_x_57:
[----:B------:R-:W-:Y:S05]  /*30c0*/  BSYNC B1 ;  /* 0x0000000000017941 */ /* 0x000fea0003800000 */
.L_x_56:
        /* <DEDUP_REMOVED lines=9> */
.L_x_59:
[----:B------:R-:W-:Y:S05]  /*3160*/  BSYNC B1 ;  /* 0x0000000000017941 */ /* 0x000fea0003800000 */
.L_x_58:
        /* <DEDUP_REMOVED lines=9> */
.L_x_61:
[----:B------:R-:W-:Y:S05]  /*3200*/  BSYNC B1 ;  /* 0x0000000000017941 */ /* 0x000fea0003800000 */
.L_x_60:
        /* <DEDUP_REMOVED lines=10> */
.L_x_63:
[----:B------:R-:W-:Y:S05]  /*32b0*/  BSYNC B1 ;  /* 0x0000000000017941 */ /* 0x000fea0003800000 */
.L_x_62:
        /* <DEDUP_REMOVED lines=10> */
.L_x_65:
[----:B------:R-:W-:Y:S05]  /*3360*/  BSYNC B1 ;  /* 0x0000000000017941 */ /* 0x000fea0003800000 */
.L_x_64:
        /* <DEDUP_REMOVED lines=9> */
.L_x_67:
[----:B------:R-:W-:Y:S05]  /*3400*/  BSYNC B1 ;  /* 0x0000000000017941 */ /* 0x000fea0003800000 */
.L_x_66:
        /* <DEDUP_REMOVED lines=9> */
.L_x_69:
[----:B------:R-:W-:Y:S05]  /*34a0*/  BSYNC B1 ;  /* 0x0000000000017941 */ /* 0x000fea0003800000 */
.L_x_68:
        /* <DEDUP_REMOVED lines=10> */
.L_x_71:
[----:B------:R-:W-:Y:S05]  /*3550*/  BSYNC B1 ;  /* 0x0000000000017941 */ /* 0x000fea0003800000 */
.L_x_70:
        /* <DEDUP_REMOVED lines=10> */
.L_x_73:
[----:B------:R-:W-:Y:S05]  /*3600*/  BSYNC B1 ;  /* 0x0000000000017941 */ /* 0x000fea0003800000 */
.L_x_72:
        /* <DEDUP_REMOVED lines=9> */
.L_x_75:
[----:B------:R-:W-:Y:S05]  /*36a0*/  BSYNC B1 ;  /* 0x0000000000017941 */ /* 0x000fea0003800000 */
.L_x_74:
        /* <DEDUP_REMOVED lines=9> */
.L_x_77:
[----:B------:R-:W-:Y:S05]  /*3740*/  BSYNC B1 ;  /* 0x0000000000017941 */ /* 0x000fea0003800000 */
.L_x_76:
        /* <DEDUP_REMOVED lines=10> */
.L_x_79:
[----:B------:R-:W-:Y:S05]  /*37f0*/  BSYNC B1 ;  /* 0x0000000000017941 */ /* 0x000fea0003800000 */
.L_x_78:
        /* <DEDUP_REMOVED lines=10> */
.L_x_81:
[----:B------:R-:W-:Y:S05]  /*38a0*/  BSYNC B1 ;  /* 0x0000000000017941 */ /* 0x000fea0003800000 */
.L_x_80:
        /* <DEDUP_REMOVED lines=9> */
.L_x_83:
[----:B------:R-:W-:Y:S05]  /*3940*/  BSYNC B1 ;  /* 0x0000000000017941 */ /* 0x000fea0003800000 */
.L_x_82:
        /* <DEDUP_REMOVED lines=9> */
.L_x_85:
[----:B------:R-:W-:Y:S05]  /*39e0*/  BSYNC B1 ;  /* 0x0000000000017941 */ /* 0x000fea0003800000 */
.L_x_84:
        /* <DEDUP_REMOVED lines=10> */
.L_x_87:
[----:B------:R-:W-:Y:S05]  /*3a90*/  BSYNC B1 ;  /* 0x0000000000017941 */ /* 0x000fea0003800000 */
.L_x_86:
        /* <DEDUP_REMOVED lines=10> */
.L_x_89:
[----:B------:R-:W-:Y:S05]  /*3b40*/  BSYNC B1 ;  /* 0x0000000000017941 */ /* 0x000fea0003800000 */
.L_x_88:
        /* <DEDUP_REMOVED lines=9> */
.L_x_91:
[----:B------:R-:W-:Y:S05]  /*3be0*/  BSYNC B1 ;  /* 0x0000000000017941 */ /* 0x000fea0003800000 */
.L_x_90:
        /* <DEDUP_REMOVED lines=9> */
.L_x_93:
[----:B------:R-:W-:Y:S05]  /*3c80*/  BSYNC B1 ;  /* 0x0000000000017941 */ /* 0x000fea0003800000 */
.L_x_92:
        /* <DEDUP_REMOVED lines=10> */
.L_x_95:
[----:B------:R-:W-:Y:S05]  /*3d30*/  BSYNC B1 ;  /* 0x0000000000017941 */ /* 0x000fea0003800000 */
.L_x_94:
        /* <DEDUP_REMOVED lines=10> */
.L_x_97:
[----:B------:R-:W-:Y:S05]  /*3de0*/  BSYNC B1 ;  /* 0x0000000000017941 */ /* 0x000fea0003800000 */
.L_x_96:
        /* <DEDUP_REMOVED lines=9> */
.L_x_99:
[----:B------:R-:W-:Y:S05]  /*3e80*/  BSYNC B1 ;  /* 0x0000000000017941 */ /* 0x000fea0003800000 */
.L_x_98:
        /* <DEDUP_REMOVED lines=9> */
.L_x_101:
[----:B------:R-:W-:Y:S05]  /*3f20*/  BSYNC B1 ;  /* 0x0000000000017941 */ /* 0x000fea0003800000 */
.L_x_100:
        /* <DEDUP_REMOVED lines=10> */
.L_x_103:
[----:B------:R-:W-:Y:S05]  /*3fd0*/  BSYNC B1 ;  /* 0x0000000000017941 */ /* 0x000fea0003800000 */
.L_x_102:
        /* <DEDUP_REMOVED lines=10> */
.L_x_105:
[----:B------:R-:W-:Y:S05]  /*4080*/  BSYNC B1 ;  /* 0x0000000000017941 */ /* 0x000fea0003800000 */
.L_x_104:
        /* <DEDUP_REMOVED lines=9> */
.L_x_107:
[----:B------:R-:W-:Y:S05]  /*4120*/  BSYNC B1 ;  /* 0x0000000000017941 */ /* 0x000fea0003800000 */
.L_x_106:
        /* <DEDUP_REMOVED lines=9> */
.L_x_109:
[----:B------:R-:W-:Y:S05]  /*41c0*/  BSYNC B1 ;  /* 0x0000000000017941 */ /* 0x000fea0003800000 */
.L_x_108:
        /* <DEDUP_REMOVED lines=10> */
.L_x_111:
[----:B------:R-:W-:Y:S05]  /*4270*/  BSYNC B1 ;  /* 0x0000000000017941 */ /* 0x000fea0003800000 */
.L_x_110:
        /* <DEDUP_REMOVED lines=10> */
.L_x_113:
[----:B------:R-:W-:Y:S05]  /*4320*/  BSYNC B1 ;  /* 0x0000000000017941 */ /* 0x000fea0003800000 */
.L_x_112:
        /* <DEDUP_REMOVED lines=9> */
.L_x_115:
[----:B------:R-:W-:Y:S05]  /*43c0*/  BSYNC B1 ;  /* 0x0000000000017941 */ /* 0x000fea0003800000 */
.L_x_114:
        /* <DEDUP_REMOVED lines=9> */
.L_x_117:
[----:B------:R-:W-:Y:S05]  /*4460*/  BSYNC B1 ;  /* 0x0000000000017941 */ /* 0x000fea0003800000 */
.L_x_116:
        /* <DEDUP_REMOVED lines=10> */
.L_x_119:
[----:B------:R-:W-:Y:S05]  /*4510*/  BSYNC B1 ;  /* 0x0000000000017941 */ /* 0x000fea0003800000 */
.L_x_118:
        /* <DEDUP_REMOVED lines=10> */
.L_x_121:
[----:B------:R-:W-:Y:S05]  /*45c0*/  BSYNC B1 ;  /* 0x0000000000017941 */ /* 0x000fea0003800000 */
.L_x_120:
        /* <DEDUP_REMOVED lines=9> */
.L_x_123:
[----:B------:R-:W-:Y:S05]  /*4660*/  BSYNC B1 ;  /* 0x0000000000017941 */ /* 0x000fea0003800000 */
.L_x_122:
        /* <DEDUP_REMOVED lines=9> */
.L_x_125:
[----:B------:R-:W-:Y:S05]  /*4700*/  BSYNC B1 ;  /* 0x0000000000017941 */ /* 0x000fea0003800000 */
.L_x_124:
        /* <DEDUP_REMOVED lines=10> */
.L_x_127:
[----:B------:R-:W-:Y:S05]  /*47b0*/  BSYNC B1 ;  /* 0x0000000000017941 */ /* 0x000fea0003800000 */
.L_x_126:
        /* <DEDUP_REMOVED lines=10> */
.L_x_129:
[----:B------:R-:W-:Y:S05]  /*4860*/  BSYNC B1 ;  /* 0x0000000000017941 */ /* 0x000fea0003800000 */
.L_x_128:
        /* <DEDUP_REMOVED lines=9> */
.L_x_131:
[----:B------:R-:W-:Y:S05]  /*4900*/  BSYNC B1 ;  /* 0x0000000000017941 */ /* 0x000fea0003800000 */
.L_x_130:
        /* <DEDUP_REMOVED lines=9> */
.L_x_133:
[----:B------:R-:W-:Y:S05]  /*49a0*/  BSYNC B1 ;  /* 0x0000000000017941 */ /* 0x000fea0003800000 */
.L_x_132:
        /* <DEDUP_REMOVED lines=10> */
.L_x_135:
[----:B------:R-:W-:Y:S05]  /*4a50*/  BSYNC B1 ;  /* 0x0000000000017941 */ /* 0x000fea0003800000 */
.L_x_134:
        /* <DEDUP_REMOVED lines=10> */
.L_x_137:
[----:B------:R-:W-:Y:S05]  /*4b00*/  BSYNC B1 ;  /* 0x0000000000017941 */ /* 0x000fea0003800000 */
.L_x_136:
        /* <DEDUP_REMOVED lines=9> */
.L_x_139:
[----:B------:R-:W-:Y:S05]  /*4ba0*/  BSYNC B1 ;  /* 0x0000000000017941 */ /* 0x000fea0003800000 */
.L_x_138:
        /* <DEDUP_REMOVED lines=9> */
.L_x_141:
[----:B------:R-:W-:Y:S05]  /*4c40*/  BSYNC B1 ;  /* 0x0000000000017941 */ /* 0x000fea0003800000 */
.L_x_140:
        /* <DEDUP_REMOVED lines=10> */
.L_x_143:
[----:B------:R-:W-:Y:S05]  /*4cf0*/  BSYNC B1 ;  /* 0x0000000000017941 */ /* 0x000fea0003800000 */
.L_x_142:
        /* <DEDUP_REMOVED lines=10> */
.L_x_145:
[----:B------:R-:W-:Y:S05]  /*4da0*/  BSYNC B1 ;  /* 0x0000000000017941 */ /* 0x000fea0003800000 */
.L_x_144:
        /* <DEDUP_REMOVED lines=9> */
.L_x_147:
[----:B------:R-:W-:Y:S05]  /*4e40*/  BSYNC B1 ;  /* 0x0000000000017941 */ /* 0x000fea0003800000 */
.L_x_146:
        /* <DEDUP_REMOVED lines=9> */
.L_x_149:
[----:B------:R-:W-:Y:S05]  /*4ee0*/  BSYNC B1 ;  /* 0x0000000000017941 */ /* 0x000fea0003800000 */
.L_x_148:
        /* <DEDUP_REMOVED lines=10> */
.L_x_151:
[----:B------:R-:W-:Y:S05]  /*4f90*/  BSYNC B1 ;  /* 0x0000000000017941 */ /* 0x000fea0003800000 */
.L_x_150:
[----:B-----5:R-:W-:Y:S01]  /*4fa0*/  IMAD.U32 R5, R24, 0x10000, RZ ;  /* 0x0001000018057824 */ /* 0x020fe200078e00ff */
[----:B------:R-:W-:Y:S01]  /*4fb0*/  ISETP.GT.AND P0, PT, R4, 0x79, PT ;  /* 0x000000790400780c */ /* 0x000fe20003f04270 */
[----:B------:R-:W-:Y:S01]  /*4fc0*/  @P2 IMAD.MOV.U32 R4, RZ, RZ, R10 ;  /* 0x000000ffff042224 */ /* 0x000fe200078e000a */
[----:B------:R-:W-:Y:S01]  /*4fd0*/  BSSY B1, `(.L_x_152) ;  /* 0x000000a000017945 */ /* 0x000fe20003800000 */
[----:B------:R-:W-:Y:S01]  /*4fe0*/  FMUL R5, R5, R90 ;  /* 0x0000005a05057220 */ /* 0x000fe20000400000 */
[----:B------:R-:W-:-:S03]  /*4ff0*/  ISETP.GT.AND P3, PT, R3, RZ, P0 ;  /* 0x000000ff0300720c */ /* 0x000fc60000764270 */
[----:B------:R-:W-:-:S05]  /*5000*/  FFMA R5, R84, R23, R5 ;  /* 0x0000001754057223 */ /* 0x000fca0000000005 */
[----:B------:R-:W-:-:S04]  /*5010*/  F2FP.BF16.F32.PACK_AB R5, RZ, R5 ;  /* 0x00000005ff05723e */ /* 0x000fc800000010ff */
[----:B0-----:R-:W-:Y:S01]  /*5020*/  PRMT R14, R5, 0x7610, R14 ;  /* 0x00007610050e7816 */ /* 0x001fe2000000000e */
[----:B------:R-:W-:-:S05]  /*5030*/  @P2 IMAD.MOV.U32 R5, RZ, RZ, R11 ;  /* 0x000000ffff052224 */ /* 0x000fca00078e000b */
[----:B------:R0:W-:Y:S01]  /*5040*/  @P2 STG.E.U16 desc[UR36][R4.64+0xf0], R14 ;  /* 0x0000f00e04002986 */ /* 0x0001e2000c101524 */
[----:B------:R-:W-:Y:S05]  /*5050*/  @!P3 BRA `(.L_x_153) ;  /* 0x000000000004b947 */ /* 0x000fea0003800000 */
[----:B------:R0:W5:Y:S02]  /*5060*/  LDG.E.LTC128B.U16 R24, desc[UR36][R6.64+0xf2] ;  /* 0x0000f22406187981 */ /* 0x000164000c1e1520 */
.L_x_153:
[----:B------:R-:W-:Y:S05]  /*5070*/  BSYNC B1 ;  /* 0x0000000000017941 */ /* 0x000fea0003800000 */
.L_x_152:
        /* <DEDUP_REMOVED lines=9> */
.L_x_155:
[----:B------:R-:W-:Y:S05]  /*5110*/  BSYNC B1 ;  /* 0x0000000000017941 */ /* 0x000fea0003800000 */
.L_x_154:
[----:B-----5:R-:W-:Y:S01]  /*5120*/  IMAD.U32 R5, R24, 0x10000, RZ ;  /* 0x0001000018057824 */ /* 0x020fe200078e00ff */
[----:B------:R-:W-:Y:S01]  /*5130*/  ISETP.GT.AND P0, PT, R3, 0x8, P0 ;  /* 0x000000080300780c */ /* 0x000fe20000704270 */
[----:B0-----:R-:W-:Y:S01]  /*5140*/  @P1 IMAD.MOV.U32 R4, RZ, RZ, R12 ;  /* 0x000000ffff041224 */ /* 0x001fe200078e000c */
[----:B------:R-:W-:Y:S01]  /*5150*/  BSSY B1, `(.L_x_156) ;  /* 0x0000009000017945 */ /* 0x000fe20003800000 */
[----:B------:R-:W-:-:S04]  /*5160*/  FMUL R5, R5, R90 ;  /* 0x0000005a05057220 */ /* 0x000fc80000400000 */
[----:B------:R-:W-:-:S05]  /*5170*/  FFMA R5, R86, R23, R5 ;  /* 0x0000001756057223 */ /* 0x000fca0000000005 */
[----:B------:R-:W-:-:S04]  /*5180*/  F2FP.BF16.F32.PACK_AB R5, RZ, R5 ;  /* 0x00000005ff05723e */ /* 0x000fc800000010ff */
[----:B-1-3--:R-:W-:Y:S01]  /*5190*/  PRMT R6, R5, 0x7610, R6 ;  /* 0x0000761005067816 */ /* 0x00afe20000000006 */
[----:B------:R-:W-:-:S05]  /*51a0*/  @P1 IMAD.MOV.U32 R5, RZ, RZ, R13 ;  /* 0x000000ffff051224 */ /* 0x000fca00078e000d */
[----:B------:R0:W-:Y:S01]  /*51b0*/  @P1 STG.E.U16 desc[UR36][R4.64+0xf0], R6 ;  /* 0x0000f00604001986 */ /* 0x0001e2000c101524 */
[----:B------:R-:W-:Y:S05]  /*51c0*/  @!P0 BRA `(.L_x_157) ;  /* 0x0000000000048947 */ /* 0x000fea0003800000 */
[----:B------:R1:W5:Y:S02]  /*51d0*/  LDG.E.LTC128B.U16 R24, desc[UR36][R8.64+0xf2] ;  /* 0x0000f22408187981 */ /* 0x000364000c1e1520 */
.L_x_157:
[----:B------:R-:W-:Y:S05]  /*51e0*/  BSYNC B1 ;  /* 0x0000000000017941 */ /* 0x000fea0003800000 */
.L_x_156:
[----:B------:R-:W-:Y:S05]  /*51f0*/  @!P0 BRA `(.L_x_158) ;  /* 0x0000001000e88947 */ /* 0x000fea0003800000 */
[----:B-----5:R-:W-:-:S04]  /*5200*/  IMAD.U32 R3, R24, 0x10000, RZ ;  /* 0x0001000018037824 */ /* 0x020fc800078e00ff */
[----:B0-----:R-:W-:-:S04]  /*5210*/  FMUL R4, R3, R90 ;  /* 0x0000005a03047220 */ /* 0x001fc80000400000 */
[----:B------:R-:W-:-:S05]  /*5220*/  FFMA R4, R87, R23, R4 ;  /* 0x0000001757047223 */ /* 0x000fca0000000004 */
[----:B------:R-:W-:-:S05]  /*5230*/  F2FP.BF16.F32.PACK_AB R4, RZ, R4 ;  /* 0x00000004ff04723e */ /* 0x000fca00000010ff */
[----:B------:R3:W-:Y:S01]  /*5240*/  STG.E.U16 desc[UR36][R12.64+0xf2], R4 ;  /* 0x0000f2040c007986 */ /* 0x0007e2000c101524 */
[----:B------:R-:W-:Y:S05]  /*5250*/  BRA `(.L_x_158) ;  /* 0x0000001000d07947 */ /* 0x000fea0003800000 */
.L_x_33:
[----:B------:R-:W-:Y:S01]  /*5260*/  ISETP.GT.AND P3, PT, R4, 0x1, PT ;  /* 0x000000010400780c */ /* 0x000fe20003f64270 */
[----:B------:R-:W-:Y:S01]  /*5270*/  ULDC.64 UR4, c[0x0][0x5c0] ;  /* 0x0001700000047ab9 */ /* 0x000fe20000000a00 */
[-C--:B------:R-:W-:Y:S01]  /*5280*/  FMUL R24, R24, R23.reuse ;  /* 0x0000001718187220 */ /* 0x080fe20000400000 */
[----:B------:R-:W-:Y:S01]  /*5290*/  LEA R6, P4, R106, UR4, 0x1 ;  /* 0x000000046a067c11 */ /* 0x000fe2000f8808ff */
[-C--:B------:R-:W-:Y:S01]  /*52a0*/  FMUL R25, R25, R23.reuse ;  /* 0x0000001719197220 */ /* 0x080fe20000400000 */
[----:B------:R-:W-:Y:S01]  /*52b0*/  ISETP.GT.AND P0, PT, R3, RZ, P3 ;  /* 0x000000ff0300720c */ /* 0x000fe20001f04270 */
[-C--:B------:R-:W-:Y:S01]  /*52c0*/  FMUL R26, R26, R23.reuse ;  /* 0x000000171a1a7220 */ /* 0x080fe20000400000 */
[----:B------:R-:W-:Y:S01]  /*52d0*/  F2FP.BF16.F32.PACK_AB R24, RZ, R24 ;  /* 0x00000018ff18723e */ /* 0x000fe200000010ff */
[-C--:B------:R-:W-:Y:S01]  /*52e0*/  FMUL R27, R27, R23.reuse ;  /* 0x000000171b1b7220 */ /* 0x080fe20000400000 */
[----:B------:R-:W-:Y:S01]  /*52f0*/  LEA.HI.X R7, R106, UR5, R103, 0x1, P4 ;  /* 0x000000056a077c11 */ /* 0x000fe2000a0f0c67 */
[----:B------:R-:W-:Y:S01]  /*5300*/  FMUL R28, R28, R23 ;  /* 0x000000171c1c7220 */ /* 0x000fe20000400000 */
[----:B------:R-:W-:Y:S01]  /*5310*/  F2FP.BF16.F32.PACK_AB R25, RZ, R25 ;  /* 0x00000019ff19723e */ /* 0x000fe200000010ff */
[-C--:B------:R-:W-:Y:S01]  /*5320*/  FMUL R29, R29, R23.reuse ;  /* 0x000000171d1d7220 */ /* 0x080fe20000400000 */
[----:B------:R-:W-:Y:S01]  /*5330*/  ISETP.GT.AND P2, PT, R3, 0x8, P2 ;  /* 0x000000080300780c */ /* 0x000fe20001744270 */
[----:B------:R-:W-:Y:S01]  /*5340*/  @P1 STG.E.U16 desc[UR36][R6.64], R24 ;  /* 0x0000001806001986 */ /* 0x000fe2000c101524 */
[----:B------:R-:W-:Y:S01]  /*5350*/  ISETP.GT.AND P1, PT, R4, 0x8, PT ;  /* 0x000000080400780c */ /* 0x000fe20003f24270 */
[-C--:B------:R-:W-:Y:S01]  /*5360*/  FMUL R30, R30, R23.reuse ;  /* 0x000000171e1e7220 */ /* 0x080fe20000400000 */
[C---:B------:R-:W-:Y:S01]  /*5370*/  SHF.L.U64.HI R5, R91.reuse, 0x1, R92 ;  /* 0x000000015b057819 */ /* 0x040fe2000001025c */
[----:B------:R-:W-:Y:S01]  /*5380*/  @P0 STG.E.U16 desc[UR36][R6.64+0x2], R25 ;  /* 0x0000021906000986 */ /* 0x000fe2000c101524 */
[----:B------:R-:W-:Y:S01]  /*5390*/  LEA R8, P5, R91, R6, 0x1 ;  /* 0x000000065b087211 */ /* 0x000fe200078a08ff */
[-C--:B------:R-:W-:Y:S01]  /*53a0*/  FMUL R31, R31, R23.reuse ;  /* 0x000000171f1f7220 */ /* 0x080fe20000400000 */
[----:B------:R-:W-:Y:S01]  /*53b0*/  ISETP.GT.AND P3, PT, R3, 0x8, P3 ;  /* 0x000000080300780c */ /* 0x000fe20001f64270 */
[-C--:B------:R-:W-:Y:S01]  /*53c0*/  FMUL R32, R32, R23.reuse ;  /* 0x0000001720207220 */ /* 0x080fe20000400000 */
[----:B------:R-:W-:Y:S01]  /*53d0*/  ISETP.GT.AND P0, PT, R4, 0x9, PT ;  /* 0x000000090400780c */ /* 0x000fe20003f04270 */
[----:B------:R-:W-:Y:S01]  /*53e0*/  IMAD.X R9, R5, 0x1, R7, P5 ;  /* 0x0000000105097824 */ /* 0x000fe200028e0607 */
[----:B------:R-:W-:Y:S01]  /*53f0*/  ISETP.GT.AND P4, PT, R3, RZ, P1 ;  /* 0x000000ff0300720c */ /* 0x000fe20000f84270 */
[-C--:B------:R-:W-:Y:S01]  /*5400*/  FMUL R33, R33, R23.reuse ;  /* 0x0000001721217220 */ /* 0x080fe20000400000 */
[----:B------:R-:W-:Y:S01]  /*5410*/  F2FP.BF16.F32.PACK_AB R26, RZ, R26 ;  /* 0x0000001aff1a723e */ /* 0x000fe200000010ff */
[-C--:B------:R-:W-:Y:S01]  /*5420*/  FMUL R34, R34, R23.reuse ;  /* 0x0000001722227220 */ /* 0x080fe20000400000 */
[----:B------:R-:W-:Y:S01]  /*5430*/  ISETP.GT.AND P5, PT, R3, RZ, P0 ;  /* 0x000000ff0300720c */ /* 0x000fe200007a4270 */
[----:B------:R-:W-:Y:S01]  /*5440*/  FMUL R35, R35, R23 ;  /* 0x0000001723237220 */ /* 0x000fe20000400000 */
[----:B------:R-:W-:Y:S01]  /*5450*/  F2FP.BF16.F32.PACK_AB R27, RZ, R27 ;  /* 0x0000001bff1b723e */ /* 0x000fe200000010ff */
[----:B------:R-:W-:Y:S01]  /*5460*/  @P2 STG.E.U16 desc[UR36][R8.64], R26 ;  /* 0x0000001a08002986 */ /* 0x000fe2000c101524 */
[----:B------:R-:W-:Y:S01]  /*5470*/  F2FP.BF16.F32.PACK_AB R28, RZ, R28 ;  /* 0x0000001cff1c723e */ /* 0x000fe200000010ff */
[-C--:B------:R-:W-:Y:S01]  /*5480*/  FMUL R36, R36, R23.reuse ;  /* 0x0000001724247220 */ /* 0x080fe20000400000 */
[----:B------:R-:W-:Y:S01]  /*5490*/  ISETP.GT.AND P2, PT, R3, 0x8, P1 ;  /* 0x000000080300780c */ /* 0x000fe20000f44270 */
[----:B------:R-:W-:Y:S01]  /*54a0*/  @P3 STG.E.U16 desc[UR36][R8.64+0x2], R27 ;  /* 0x0000021b08003986 */ /* 0x000fe2000c101524 */
[----:B------:R-:W-:Y:S01]  /*54b0*/  ISETP.GT.AND P1, PT, R4, 0x10, PT ;  /* 0x000000100400780c */ /* 0x000fe20003f24270 */
[----:B------:R-:W-:Y:S01]  /*54c0*/  FMUL R37, R37, R23 ;  /* 0x0000001725257220 */ /* 0x000fe20000400000 */
[----:B------:R-:W-:Y:S01]  /*54d0*/  F2FP.BF16.F32.PACK_AB R29, RZ, R29 ;  /* 0x0000001dff1d723e */ /* 0x000fe200000010ff */
[----:B------:R-:W-:Y:S01]  /*54e0*/  @P4 STG.E.U16 desc[UR36][R6.64+0x10], R28 ;  /* 0x0000101c06004986 */ /* 0x000fe2000c101524 */
[C---:B------:R-:W-:Y:S01]  /*54f0*/  ISETP.GT.AND P3, PT, R3.reuse, 0x8, P0 ;  /* 0x000000080300780c */ /* 0x040fe20000764270 */
[-C--:B------:R-:W-:Y:S01]  /*5500*/  FMUL R38, R38, R23.reuse ;  /* 0x0000001726267220 */ /* 0x080fe20000400000 */
[----:B------:R-:W-:Y:S01]  /*5510*/  ISETP.GT.AND P0, PT, R4, 0x11, PT ;  /* 0x000000110400780c */ /* 0x000fe20003f04270 */
[----:B------:R-:W-:Y:S01]  /*5520*/  @P5 STG.E.U16 desc[UR36][R6.64+0x12], R29 ;  /* 0x0000121d06005986 */ /* 0x000fe2000c101524 */
        /* <DEDUP_REMOVED lines=161> */
[----:B------:R-:W-:Y:S01]  /*5f40*/  FMUL R87, R87, R23 ;  /* 0x0000001757577220 */ /* 0x000fe20000400000 */
[----:B------:R-:W-:-:S02]  /*5f50*/  F2FP.BF16.F32.PACK_AB R62, RZ, R62 ;  /* 0x0000003eff3e723e */ /* 0x000fc400000010ff */
[C---:B------:R-:W-:Y:S02]  /*5f60*/  ISETP.GT.AND P5, PT, R3.reuse, RZ, P0 ;  /* 0x000000ff0300720c */ /* 0x040fe400007a4270 */
[----:B------:R-:W-:Y:S01]  /*5f70*/  F2FP.BF16.F32.PACK_AB R63, RZ, R63 ;  /* 0x0000003fff3f723e */ /* 0x000fe200000010ff */
[----:B------:R-:W-:Y:S01]  /*5f80*/  @P2 STG.E.U16 desc[UR36][R8.64+0x90], R62 ;  /* 0x0000903e08002986 */ /* 0x000fe2000c101524 */
[----:B------:R-:W-:Y:S02]  /*5f90*/  F2FP.BF16.F32.PACK_AB R64, RZ, R64 ;  /* 0x00000040ff40723e */ /* 0x000fe400000010ff */
[C---:B------:R-:W-:Y:S01]  /*5fa0*/  ISETP.GT.AND P2, PT, R3.reuse, 0x8, P1 ;  /* 0x000000080300780c */ /* 0x040fe20000f44270 */
[----:B------:R-:W-:Y:S01]  /*5fb0*/  @P3 STG.E.U16 desc[UR36][R8.64+0x92], R63 ;  /* 0x0000923f08003986 */ /* 0x000fe2000c101524 */
[----:B------:R-:W-:Y:S02]  /*5fc0*/  ISETP.GT.AND P1, PT, R4, 0x58, PT ;  /* 0x000000580400780c */ /* 0x000fe40003f24270 */
[----:B------:R-:W-:Y:S01]  /*5fd0*/  F2FP.BF16.F32.PACK_AB R65, RZ, R65 ;  /* 0x00000041ff41723e */ /* 0x000fe200000010ff */
[----:B------:R-:W-:Y:S01]  /*5fe0*/  @P4 STG.E.U16 desc[UR36][R6.64+0xa0], R64 ;  /* 0x0000a04006004986 */ /* 0x000fe2000c101524 */
[----:B------:R-:W-:-:S02]  /*5ff0*/  ISETP.GT.AND P3, PT, R3, 0x8, P0 ;  /* 0x000000080300780c */ /* 0x000fc40000764270 */
[----:B------:R-:W-:Y:S01]  /*6000*/  ISETP.GT.AND P0, PT, R4, 0x59, PT ;  /* 0x000000590400780c */ /* 0x000fe20003f04270 */
[----:B------:R-:W-:Y:S01]  /*6010*/  @P5 STG.E.U16 desc[UR36][R6.64+0xa2], R65 ;  /* 0x0000a24106005986 */ /* 0x000fe2000c101524 */
[C---:B------:R-:W-:Y:S02]  /*6020*/  ISETP.GT.AND P4, PT, R3.reuse, RZ, P1 ;  /* 0x000000ff0300720c */ /* 0x040fe40000f84270 */
[----:B------:R-:W-:Y:S02]  /*6030*/  F2FP.BF16.F32.PACK_AB R66, RZ, R66 ;  /* 0x00000042ff42723e */ /* 0x000fe400000010ff */
[----:B------:R-:W-:Y:S02]  /*6040*/  ISETP.GT.AND P5, PT, R3, RZ, P0 ;  /* 0x000000ff0300720c */ /* 0x000fe400007a4270 */
[----:B------:R-:W-:Y:S01]  /*6050*/  F2FP.BF16.F32.PACK_AB R67, RZ, R67 ;  /* 0x00000043ff43723e */ /* 0x000fe200000010ff */
[----:B------:R-:W-:Y:S01]  /*6060*/  @P2 STG.E.U16 desc[UR36][R8.64+0xa0], R66 ;  /* 0x0000a04208002986 */ /* 0x000fe2000c101524 */
[----:B------:R-:W-:-:S02]  /*6070*/  F2FP.BF16.F32.PACK_AB R68, RZ, R68 ;  /* 0x00000044ff44723e */ /* 0x000fc400000010ff */
[C---:B------:R-:W-:Y:S01]  /*6080*/  ISETP.GT.AND P2, PT, R3.reuse, 0x8, P1 ;  /* 0x000000080300780c */ /* 0x040fe20000f44270 */
[----:B------:R-:W-:Y:S01]  /*6090*/  @P3 STG.E.U16 desc[UR36][R8.64+0xa2], R67 ;  /* 0x0000a24308003986 */ /* 0x000fe2000c101524 */
[C---:B------:R-:W-:Y:S02]  /*60a0*/  ISETP.GT.AND P1, PT, R4.reuse, 0x60, PT ;  /* 0x000000600400780c */ /* 0x040fe40003f24270 */
[----:B------:R-:W-:Y:S01]  /*60b0*/  F2FP.BF16.F32.PACK_AB R69, RZ, R69 ;  /* 0x00000045ff45723e */ /* 0x000fe200000010ff */
[----:B------:R-:W-:Y:S01]  /*60c0*/  @P4 STG.E.U16 desc[UR36][R6.64+0xb0], R68 ;  /* 0x0000b04406004986 */ /* 0x000fe2000c101524 */
[C---:B------:R-:W-:Y:S02]  /*60d0*/  ISETP.GT.AND P3, PT, R3.reuse, 0x8, P0 ;  /* 0x000000080300780c */ /* 0x040fe40000764270 */
[----:B------:R-:W-:Y:S01]  /*60e0*/  ISETP.GT.AND P0, PT, R4, 0x61, PT ;  /* 0x000000610400780c */ /* 0x000fe20003f04270 */
[----:B------:R-:W-:Y:S01]  /*60f0*/  @P5 STG.E.U16 desc[UR36][R6.64+0xb2], R69 ;  /* 0x0000b24506005986 */ /* 0x000fe2000c101524 */
[----:B------:R-:W-:-:S02]  /*6100*/  ISETP.GT.AND P4, PT, R3, RZ, P1 ;  /* 0x000000ff0300720c */ /* 0x000fc40000f84270 */
[C---:B------:R-:W-:Y:S02]  /*6110*/  ISETP.GT.AND P5, PT, R3.reuse, RZ, P0 ;  /* 0x000000ff0300720c */ /* 0x040fe400007a4270 */
[----:B------:R-:W-:Y:S02]  /*6120*/  F2FP.BF16.F32.PACK_AB R70, RZ, R70 ;  /* 0x00000046ff46723e */ /* 0x000fe400000010ff */
[----:B------:R-:W-:Y:S02]  /*6130*/  F2FP.BF16.F32.PACK_AB R71, RZ, R71 ;  /* 0x00000047ff47723e */ /* 0x000fe400000010ff */
[----:B------:R-:W-:Y:S01]  /*6140*/  F2FP.BF16.F32.PACK_AB R72, RZ, R72 ;  /* 0x00000048ff48723e */ /* 0x000fe200000010ff */
[----:B------:R-:W-:Y:S01]  /*6150*/  @P2 STG.E.U16 desc[UR36][R8.64+0xb0], R70 ;  /* 0x0000b04608002986 */ /* 0x000fe2000c101524 */
[----:B------:R-:W-:Y:S02]  /*6160*/  F2FP.BF16.F32.PACK_AB R73, RZ, R73 ;  /* 0x00000049ff49723e */ /* 0x000fe400000010ff */
[C---:B------:R-:W-:Y:S01]  /*6170*/  ISETP.GT.AND P1, PT, R3.reuse, 0x8, P1 ;  /* 0x000000080300780c */ /* 0x040fe20000f24270 */
[----:B------:R-:W-:Y:S01]  /*6180*/  @P3 STG.E.U16 desc[UR36][R8.64+0xb2], R71 ;  /* 0x0000b24708003986 */ /* 0x000fe2000c101524 */
[----:B------:R-:W-:-:S02]  /*6190*/  ISETP.GT.AND P2, PT, R3, 0x8, P0 ;  /* 0x000000080300780c */ /* 0x000fc40000744270 */
[C---:B------:R-:W-:Y:S01]  /*61a0*/  ISETP.GT.AND P0, PT, R4.reuse, 0x69, PT ;  /* 0x000000690400780c */ /* 0x040fe20003f04270 */
[----:B------:R-:W-:Y:S01]  /*61b0*/  @P4 STG.E.U16 desc[UR36][R6.64+0xc0], R72 ;  /* 0x0000c04806004986 */ /* 0x000fe2000c101524 */
[----:B------:R-:W-:Y:S02]  /*61c0*/  ISETP.GT.AND P4, PT, R4, 0x68, PT ;  /* 0x000000680400780c */ /* 0x000fe40003f84270 */
[----:B------:R-:W-:Y:S01]  /*61d0*/  F2FP.BF16.F32.PACK_AB R74, RZ, R74 ;  /* 0x0000004aff4a723e */ /* 0x000fe200000010ff */
[----:B------:R-:W-:Y:S01]  /*61e0*/  @P5 STG.E.U16 desc[UR36][R6.64+0xc2], R73 ;  /* 0x0000c24906005986 */ /* 0x000fe2000c101524 */
[C---:B------:R-:W-:Y:S02]  /*61f0*/  ISETP.GT.AND P5, PT, R3.reuse, RZ, P4 ;  /* 0x000000ff0300720c */ /* 0x040fe400027a4270 */
[----:B------:R-:W-:Y:S01]  /*6200*/  ISETP.GT.AND P3, PT, R3, RZ, P0 ;  /* 0x000000ff0300720c */ /* 0x000fe20000764270 */
[----:B------:R-:W-:Y:S01]  /*6210*/  @P1 STG.E.U16 desc[UR36][R8.64+0xc0], R74 ;  /* 0x0000c04a08001986 */ /* 0x000fe2000c101524 */
[----:B------:R-:W-:-:S02]  /*6220*/  F2FP.BF16.F32.PACK_AB R75, RZ, R75 ;  /* 0x0000004bff4b723e */ /* 0x000fc400000010ff */
[----:B------:R-:W-:Y:S02]  /*6230*/  F2FP.BF16.F32.PACK_AB R76, RZ, R76 ;  /* 0x0000004cff4c723e */ /* 0x000fe400000010ff */
[C---:B------:R-:W-:Y:S01]  /*6240*/  ISETP.GT.AND P4, PT, R3.reuse, 0x8, P4 ;  /* 0x000000080300780c */ /* 0x040fe20002784270 */
[----:B------:R-:W-:Y:S01]  /*6250*/  @P2 STG.E.U16 desc[UR36][R8.64+0xc2], R75 ;  /* 0x0000c24b08002986 */ /* 0x000fe2000c101524 */
[----:B------:R-:W-:Y:S02]  /*6260*/  F2FP.BF16.F32.PACK_AB R77, RZ, R77 ;  /* 0x0000004dff4d723e */ /* 0x000fe400000010ff */
[C---:B------:R-:W-:Y:S01]  /*6270*/  ISETP.GT.AND P2, PT, R4.reuse, 0x71, PT ;  /* 0x000000710400780c */ /* 0x040fe20003f44270 */
[----:B------:R-:W-:Y:S01]  /*6280*/  @P5 STG.E.U16 desc[UR36][R6.64+0xd0], R76 ;  /* 0x0000d04c06005986 */ /* 0x000fe2000c101524 */
[----:B------:R-:W-:Y:S02]  /*6290*/  ISETP.GT.AND P5, PT, R3, 0x8, P0 ;  /* 0x000000080300780c */ /* 0x000fe400007a4270 */
[C---:B------:R-:W-:Y:S01]  /*62a0*/  ISETP.GT.AND P1, PT, R4.reuse, 0x78, PT ;  /* 0x000000780400780c */ /* 0x040fe20003f24270 */
[----:B------:R-:W-:Y:S01]  /*62b0*/  @P3 STG.E.U16 desc[UR36][R6.64+0xd2], R77 ;  /* 0x0000d24d06003986 */ /* 0x000fe2000c101524 */
[----:B------:R-:W-:-:S02]  /*62c0*/  ISETP.GT.AND P3, PT, R4, 0x70, PT ;  /* 0x000000700400780c */ /* 0x000fc40003f64270 */
[----:B------:R-:W-:Y:S01]  /*62d0*/  ISETP.GT.AND P0, PT, R4, 0x79, PT ;  /* 0x000000790400780c */ /* 0x000fe20003f04270 */
[----:B------:R-:W-:Y:S01]  /*62e0*/  @P4 IMAD.MOV.U32 R4, RZ, RZ, R8 ;  /* 0x000000ffff044224 */ /* 0x000fe200078e0008 */
[----:B------:R-:W-:Y:S01]  /*62f0*/  F2FP.BF16.F32.PACK_AB R78, RZ, R78 ;  /* 0x0000004eff4e723e */ /* 0x000fe200000010ff */
[----:B------:R-:W-:Y:S01]  /*6300*/  @P4 IMAD.MOV.U32 R5, RZ, RZ, R9 ;  /* 0x000000ffff054224 */ /* 0x000fe200078e0009 */
[----:B------:R-:W-:Y:S02]  /*6310*/  F2FP.BF16.F32.PACK_AB R79, RZ, R79 ;  /* 0x0000004fff4f723e */ /* 0x000fe400000010ff */
[----:B------:R-:W-:Y:S02]  /*6320*/  F2FP.BF16.F32.PACK_AB R80, RZ, R80 ;  /* 0x00000050ff50723e */ /* 0x000fe400000010ff */
[----:B------:R0:W-:Y:S01]  /*6330*/  @P4 STG.E.U16 desc[UR36][R4.64+0xd0], R78 ;  /* 0x0000d04e04004986 */ /* 0x0001e2000c101524 */
[----:B------:R-:W-:Y:S02]  /*6340*/  ISETP.GT.AND P4, PT, R3, RZ, P2 ;  /* 0x000000ff0300720c */ /* 0x000fe40001784270 */
[----:B------:R-:W-:-:S02]  /*6350*/  F2FP.BF16.F32.PACK_AB R81, RZ, R81 ;  /* 0x00000051ff51723e */ /* 0x000fc400000010ff */
[----:B------:R-:W-:Y:S02]  /*6360*/  ISETP.GT.AND P2, PT, R3, 0x8, P2 ;  /* 0x000000080300780c */ /* 0x000fe40001744270 */
[----:B------:R-:W-:Y:S02]  /*6370*/  F2FP.BF16.F32.PACK_AB R82, RZ, R82 ;  /* 0x00000052ff52723e */ /* 0x000fe400000010ff */
[----:B------:R-:W-:Y:S02]  /*6380*/  F2FP.BF16.F32.PACK_AB R83, RZ, R83 ;  /* 0x00000053ff53723e */ /* 0x000fe400000010ff */
[----:B------:R-:W-:Y:S01]  /*6390*/  F2FP.BF16.F32.PACK_AB R84, RZ, R84 ;  /* 0x00000054ff54723e */ /* 0x000fe200000010ff */
[----:B0-----:R-:W-:Y:S01]  /*63a0*/  @P5 IMAD.MOV.U32 R4, RZ, RZ, R8 ;  /* 0x000000ffff045224 */ /* 0x001fe200078e0008 */
[----:B------:R-:W-:Y:S01]  /*63b0*/  F2FP.BF16.F32.PACK_AB R85, RZ, R85 ;  /* 0x00000055ff55723e */ /* 0x000fe200000010ff */
[----:B------:R-:W-:Y:S01]  /*63c0*/  @P5 IMAD.MOV.U32 R5, RZ, RZ, R9 ;  /* 0x000000ffff055224 */ /* 0x000fe200078e0009 */
[----:B------:R-:W-:-:S02]  /*63d0*/  F2FP.BF16.F32.PACK_AB R86, RZ, R86 ;  /* 0x00000056ff56723e */ /* 0x000fc400000010ff */
[----:B------:R-:W-:Y:S02]  /*63e0*/  F2FP.BF16.F32.PACK_AB R87, RZ, R87 ;  /* 0x00000057ff57723e */ /* 0x000fe400000010ff */
[----:B------:R0:W-:Y:S01]  /*63f0*/  @P5 STG.E.U16 desc[UR36][R4.64+0xd2], R79 ;  /* 0x0000d24f04005986 */ /* 0x0001e2000c101524 */
[C---:B------:R-:W-:Y:S02]  /*6400*/  ISETP.GT.AND P5, PT, R3.reuse, RZ, P3 ;  /* 0x000000ff0300720c */ /* 0x040fe40001fa4270 */
[----:B------:R-:W-:-:S11]  /*6410*/  ISETP.GT.AND P3, PT, R3, 0x8, P3 ;  /* 0x000000080300780c */ /* 0x000fd60001f64270 */
[----:B0-----:R-:W-:Y:S02]  /*6420*/  @P5 IMAD.MOV.U32 R4, RZ, RZ, R6 ;  /* 0x000000ffff045224 */ /* 0x001fe400078e0006 */
[----:B------:R-:W-:-:S05]  /*6430*/  @P5 IMAD.MOV.U32 R5, RZ, RZ, R7 ;  /* 0x000000ffff055224 */ /* 0x000fca00078e0007 */
[----:B------:R0:W-:Y:S01]  /*6440*/  @P5 STG.E.U16 desc[UR36][R4.64+0xe0], R80 ;  /* 0x0000e05004005986 */ /* 0x0001e2000c101524 */
[C---:B------:R-:W-:Y:S02]  /*6450*/  ISETP.GT.AND P5, PT, R3.reuse, RZ, P0 ;  /* 0x000000ff0300720c */ /* 0x040fe400007a4270 */
[----:B------:R-:W-:Y:S01]  /*6460*/  ISETP.GT.AND P0, PT, R3, 0x8, P0 ;  /* 0x000000080300780c */ /* 0x000fe20000704270 */
[----:B0-----:R-:W-:Y:S02]  /*6470*/  @P4 IMAD.MOV.U32 R4, RZ, RZ, R6 ;  /* 0x000000ffff044224 */ /* 0x001fe400078e0006 */
[----:B------:R-:W-:-:S05]  /*6480*/  @P4 IMAD.MOV.U32 R5, RZ, RZ, R7 ;  /* 0x000000ffff054224 */ /* 0x000fca00078e0007 */
[----:B------:R0:W-:Y:S01]  /*6490*/  @P4 STG.E.U16 desc[UR36][R4.64+0xe2], R81 ;  /* 0x0000e25104004986 */ /* 0x0001e2000c101524 */
[C---:B------:R-:W-:Y:S02]  /*64a0*/  ISETP.GT.AND P4, PT, R3.reuse, RZ, P1 ;  /* 0x000000ff0300720c */ /* 0x040fe40000f84270 */
[----:B------:R-:W-:Y:S01]  /*64b0*/  ISETP.GT.AND P1, PT, R3, 0x8, P1 ;  /* 0x000000080300780c */ /* 0x000fe20000f24270 */
[----:B0-----:R-:W-:Y:S02]  /*64c0*/  @P3 IMAD.MOV.U32 R4, RZ, RZ, R8 ;  /* 0x000000ffff043224 */ /* 0x001fe400078e0008 */
[----:B------:R-:W-:-:S05]  /*64d0*/  @P3 IMAD.MOV.U32 R5, RZ, RZ, R9 ;  /* 0x000000ffff053224 */ /* 0x000fca00078e0009 */
[----:B------:R0:W-:Y:S02]  /*64e0*/  @P3 STG.E.U16 desc[UR36][R4.64+0xe0], R82 ;  /* 0x0000e05204003986 */ /* 0x0001e4000c101524 */
[----:B0-----:R-:W-:Y:S02]  /*64f0*/  @P2 IMAD.MOV.U32 R4, RZ, RZ, R8 ;  /* 0x000000ffff042224 */ /* 0x001fe400078e0008 */
[----:B------:R-:W-:-:S05]  /*6500*/  @P2 IMAD.MOV.U32 R5, RZ, RZ, R9 ;  /* 0x000000ffff052224 */ /* 0x000fca00078e0009 */
[----:B------:R0:W-:Y:S02]  /*6510*/  @P2 STG.E.U16 desc[UR36][R4.64+0xe2], R83 ;  /* 0x0000e25304002986 */ /* 0x0001e4000c101524 */
[----:B0-----:R-:W-:Y:S02]  /*6520*/  @P4 IMAD.MOV.U32 R4, RZ, RZ, R6 ;  /* 0x000000ffff044224 */ /* 0x001fe400078e0006 */
[----:B------:R-:W-:-:S05]  /*6530*/  @P4 IMAD.MOV.U32 R5, RZ, RZ, R7 ;  /* 0x000000ffff054224 */ /* 0x000fca00078e0007 */
[----:B------:R0:W-:Y:S04]  /*6540*/  @P4 STG.E.U16 desc[UR36][R4.64+0xf0], R84 ;  /* 0x0000f05404004986 */ /* 0x0001e8000c101524 */
[----:B------:R1:W-:Y:S01]  /*6550*/  @P5 STG.E.U16 desc[UR36][R6.64+0xf2], R85 ;  /* 0x0000f25506005986 */ /* 0x0003e2000c101524 */
[----:B0-----:R-:W-:Y:S02]  /*6560*/  @P1 IMAD.MOV.U32 R4, RZ, RZ, R8 ;  /* 0x000000ffff041224 */ /* 0x001fe400078e0008 */
[----:B------:R-:W-:-:S05]  /*6570*/  @P1 IMAD.MOV.U32 R5, RZ, RZ, R9 ;  /* 0x000000ffff051224 */ /* 0x000fca00078e0009 */
[----:B------:R1:W-:Y:S04]  /*6580*/  @P1 STG.E.U16 desc[UR36][R4.64+0xf0], R86 ;  /* 0x0000f05604001986 */ /* 0x0003e8000c101524 */
[----:B------:R1:W-:Y:S02]  /*6590*/  @P0 STG.E.U16 desc[UR36][R8.64+0xf2], R87 ;  /* 0x0000f25708000986 */ /* 0x0003e4000c101524 */
.L_x_158:
[----:B------:R-:W-:Y:S05]  /*65a0*/  BSYNC B0 ;  /* 0x0000000000007941 */ /* 0x000fea0003800000 */
.L_x_32:
[----:B------:R-:W-:Y:S01]  /*65b0*/  IADD3 R16, P0, R16, UR38, RZ ;  /* 0x0000002610107c10 */ /* 0x000fe2000ff1e0ff */
[----:B------:R-:W-:Y:S01]  /*65c0*/  ULDC.64 UR4, c[0x0][0x650] ;  /* 0x0001940000047ab9 */ /* 0x000fe20000000a00 */
[----:B------:R-:W-:Y:S01]  /*65d0*/  PRMT R3, RZ, 0x7610, R3 ;  /* 0x00007610ff037816 */ /* 0x000fe20000000003 */
[----:B------:R-:W-:Y:S01]  /*65e0*/  IMAD.MOV.U32 R100, RZ, RZ, -0x1 ;  /* 0xffffffffff647424 */ /* 0x000fe200078e00ff */
[----:B------:R-:W-:Y:S01]  /*65f0*/  IADD3.X R17, R17, UR41, RZ, P0, !PT ;  /* 0x0000002911117c10 */ /* 0x000fe200087fe4ff */
[----:B------:R-:W-:Y:S01]  /*6600*/  IMAD.MOV.U32 R101, RZ, RZ, -0x1 ;  /* 0xffffffffff657424 */ /* 0x000fe200078e00ff */
[----:B------:R-:W-:-:S04]  /*6610*/  ISETP.GE.U32.AND P0, PT, R16, UR4, PT ;  /* 0x0000000410007c0c */ /* 0x000fc8000bf06070 */
[----:B------:R-:W-:-:S13]  /*6620*/  ISETP.GE.U32.AND.EX P0, PT, R17, UR5, PT, P0 ;  /* 0x0000000511007c0c */ /* 0x000fda000bf06100 */
[----:B------:R-:W-:Y:S05]  /*6630*/  @P0 BRA `(.L_x_159) ;  /* 0x00000004004c0947 */ /* 0x000fea0003800000 */
[----:B------:R-:W0:Y:S01]  /*6640*/  LDC.64 R10, c[0x0][0x628] ;  /* 0x00018a00ff0a7b82 */ /* 0x000e220000000a00 */
[----:B---3--:R-:W3:Y:S01]  /*6650*/  S2R R12, SR_CTAID.X ;  /* 0x00000000000c7919 */ /* 0x008ee20000002500 */
[----:B-12-4-:R-:W-:Y:S02]  /*6660*/  IMAD.MOV.U32 R8, RZ, RZ, R16 ;  /* 0x000000ffff087224 */ /* 0x016fe400078e0010 */
[----:B------:R-:W-:Y:S01]  /*6670*/  IMAD.MOV.U32 R9, RZ, RZ, R17 ;  /* 0x000000ffff097224 */ /* 0x000fe200078e0011 */
[----:B------:R-:W1:Y:S03]  /*6680*/  S2R R20, SR_CTAID.Y ;  /* 0x0000000000147919 */ /* 0x000e660000002600 */
[----:B------:R-:W2:Y:S08]  /*6690*/  LDC R0, c[0x0][0x630] ;  /* 0x00018c00ff007b82 */ /* 0x000eb00000000800 */
[----:B------:R-:W4:Y:S01]  /*66a0*/  LDC.64 R14, c[0x0][0x620] ;  /* 0x00018800ff0e7b82 */ /* 0x000f220000000a00 */
[----:B0-----:R-:W-:-:S04]  /*66b0*/  ISETP.NE.U32.AND P0, PT, R10, RZ, PT ;  /* 0x000000ff0a00720c */ /* 0x001fc80003f05070 */
[----:B------:R-:W-:-:S13]  /*66c0*/  ISETP.NE.AND.EX P0, PT, R11, RZ, PT, P0 ;  /* 0x000000ff0b00720c */ /* 0x000fda0003f05300 */
[----:B-1234-:R-:W-:Y:S05]  /*66d0*/  @!P0 BRA `(.L_x_160) ;  /* 0x0000000000288947 */ /* 0x01efea0003800000 */
        /* <DEDUP_REMOVED lines=10> */
.L_x_160:
[-CC-:B------:R-:W-:Y:S01]  /*6780*/  SHF.R.U64 R101, R8, R0.reuse, R9.reuse ;  /* 0x0000000008657219 */ /* 0x180fe20000001209 */
[----:B------:R-:W0:Y:S01]  /*6790*/  LDC.64 R26, c[0x0][0x640] ;  /* 0x00019000ff1a7b82 */ /* 0x000e220000000a00 */
[----:B------:R-:W-:Y:S01]  /*67a0*/  SHF.R.U32.HI R0, RZ, R0, R9 ;  /* 0x00000000ff007219 */ /* 0x000fe20000011609 */
[----:B------:R-:W-:Y:S01]  /*67b0*/  ULDC UR4, c[0x0][0x150] ;  /* 0x0000540000047ab9 */ /* 0x000fe20000000800 */
[----:B------:R-:W-:Y:S02]  /*67c0*/  IADD3 R3, P0, RZ, -R101, RZ ;  /* 0x80000065ff037210 */ /* 0x000fe40007f1e0ff */
[----:B------:R-:W-:-:S03]  /*67d0*/  I2FP.F32.U32 R7, R12 ;  /* 0x0000000c00077245 */ /* 0x000fc60000201000 */
[----:B------:R-:W1:Y:S01]  /*67e0*/  LDC R6, c[0x0][0x618] ;  /* 0x00018600ff067b82 */ /* 0x000e620000000800 */
[----:B------:R-:W-:Y:S02]  /*67f0*/  IMAD.X R5, RZ, RZ, ~R0, P0 ;  /* 0x000000ffff057224 */ /* 0x000fe400000e0e00 */
[----:B------:R-:W-:Y:S01]  /*6800*/  FMUL R7, R7, UR4 ;  /* 0x0000000407077c20 */ /* 0x000fe20008400000 */
[----:B------:R-:W-:Y:S01]  /*6810*/  ULDC UR4, c[0x0][0x154] ;  /* 0x0000550000047ab9 */ /* 0x000fe20000000800 */
[-C--:B------:R-:W-:Y:S02]  /*6820*/  IMAD R0, R5, R14.reuse, RZ ;  /* 0x0000000e05007224 */ /* 0x080fe400078e02ff */
[C---:B------:R-:W-:Y:S01]  /*6830*/  IMAD.WIDE.U32 R4, R3.reuse, R14, R16 ;  /* 0x0000000e03047225 */ /* 0x040fe200078e0010 */
[----:B------:R-:W2:Y:S01]  /*6840*/  LDC R8, c[0x0][0x608] ;  /* 0x00018200ff087b82 */ /* 0x000ea20000000800 */
[----:B------:R-:W3:Y:S02]  /*6850*/  F2I.U32.TRUNC.NTZ R7, R7 ;  /* 0x0000000700077305 */ /* 0x000ee4000020f000 */
[----:B------:R-:W-:Y:S01]  /*6860*/  IMAD R3, R3, R15, R0 ;  /* 0x0000000f03037224 */ /* 0x000fe200078e0200 */
[----:B------:R-:W-:-:S03]  /*6870*/  I2FP.F32.U32 R0, R20 ;  /* 0x0000001400007245 */ /* 0x000fc60000201000 */
[----:B------:R-:W-:Y:S01]  /*6880*/  IMAD.IADD R3, R5, 0x1, R3 ;  /* 0x0000000105037824 */ /* 0x000fe200078e0203 */
[----:B------:R-:W4:Y:S01]  /*6890*/  LDC R11, c[0x0][0x658] ;  /* 0x00019600ff0b7b82 */ /* 0x000f220000000800 */
[----:B0-----:R-:W-:-:S04]  /*68a0*/  ISETP.NE.U32.AND P0, PT, R26, RZ, PT ;  /* 0x000000ff1a00720c */ /* 0x001fc80003f05070 */
[----:B------:R-:W-:-:S03]  /*68b0*/  ISETP.NE.AND.EX P0, PT, R27, RZ, PT, P0 ;  /* 0x000000ff1b00720c */ /* 0x000fc60003f05300 */
[----:B------:R-:W0:Y:S01]  /*68c0*/  LDC R9, c[0x0][0x144] ;  /* 0x00005100ff097b82 */ /* 0x000e220000000800 */
[-C--:B-1----:R-:W-:Y:S01]  /*68d0*/  SHF.R.U64 R10, R4, R6.reuse, R3 ;  /* 0x00000006040a7219 */ /* 0x082fe20000001203 */
[----:B---3--:R-:W-:Y:S01]  /*68e0*/  IMAD.MOV R7, RZ, RZ, -R7 ;  /* 0x000000ffff077224 */ /* 0x008fe200078e0a07 */
[----:B------:R-:W-:Y:S01]  /*68f0*/  SHF.R.U32.HI R3, RZ, R6, R3 ;  /* 0x00000006ff037219 */ /* 0x000fe20000011603 */
[----:B------:R-:W-:-:S04]  /*6900*/  FMUL R6, R0, UR4 ;  /* 0x0000000400067c20 */ /* 0x000fc80008400000 */
[----:B------:R-:W1:Y:S01]  /*6910*/  LDC R21, c[0x0][0x148] ;  /* 0x00005200ff157b82 */ /* 0x000e620000000800 */
[----:B------:R3:W0:Y:S01]  /*6920*/  F2I.U32.TRUNC.NTZ R14, R6 ;  /* 0x00000006000e7305 */ /* 0x000622000020f000 */
[-CC-:B--2---:R-:W-:Y:S02]  /*6930*/  SHF.R.U64 R13, R10, R8.reuse, R3.reuse ;  /* 0x000000080a0d7219 */ /* 0x184fe40000001203 */
[----:B------:R-:W-:-:S04]  /*6940*/  SHF.R.U32.HI R0, RZ, R8, R3 ;  /* 0x00000008ff007219 */ /* 0x000fc80000011603 */
[----:B-----5:R-:W2:Y:S01]  /*6950*/  LDC R24, c[0x0][0x648] ;  /* 0x00019200ff187b82 */ /* 0x020ea20000000800 */
[-CC-:B----4-:R-:W-:Y:S02]  /*6960*/  SHF.R.U64 R15, R13, R11.reuse, R0.reuse ;  /* 0x0000000b0d0f7219 */ /* 0x190fe40000001200 */
[----:B------:R-:W-:-:S03]  /*6970*/  SHF.R.U32.HI R5, RZ, R11, R0 ;  /* 0x0000000bff057219 */ /* 0x000fc60000011600 */
[----:B------:R-:W-:Y:S02]  /*6980*/  IMAD.MOV.U32 R4, RZ, RZ, R15 ;  /* 0x000000ffff047224 */ /* 0x000fe400078e000f */
[----:B------:R-:W4:Y:S01]  /*6990*/  LDC R28, c[0x0][0x638] ;  /* 0x00018e00ff1c7b82 */ /* 0x000f220000000800 */
[----:B0-----:R-:W-:-:S07]  /*69a0*/  IMAD R25, R9, R7, R12 ;  /* 0x0000000709197224 */ /* 0x001fce00078e020c */
[----:B------:R-:W0:Y:S08]  /*69b0*/  LDC R29, c[0x0][0x610] ;  /* 0x00018400ff1d7b82 */ /* 0x000e300000000800 */
[----:B------:R-:W0:Y:S01]  /*69c0*/  LDC R30, c[0x0][0x600] ;  /* 0x00018000ff1e7b82 */ /* 0x000e220000000800 */
[----:B-123--:R-:W-:Y:S05]  /*69d0*/  @!P0 BRA `(.L_x_161) ;  /* 0x0000000000288947 */ /* 0x00efea0003800000 */
[----:B------:R-:W1:Y:S02]  /*69e0*/  LDC R0, c[0x0][0x64c] ;  /* 0x00019300ff007b82 */ /* 0x000e640000000800 */
[----:B-1----:R-:W-:-:S05]  /*69f0*/  IADD3 R3, P0, R15, R0, RZ ;  /* 0x000000000f037210 */ /* 0x002fca0007f1e0ff */
        /* <DEDUP_REMOVED lines=8> */
.L_x_161:
[----:B------:R-:W-:Y:S01]  /*6a80*/  ISETP.NE.AND P0, PT, R2, 0x1, PT ;  /* 0x000000010200780c */ /* 0x000fe20003f05270 */
[----:B------:R-:W-:Y:S01]  /*6a90*/  IMAD.MOV R14, RZ, RZ, -R14 ;  /* 0x000000ffff0e7224 */ /* 0x000fe200078e0a0e */
[----:B------:R-:W-:Y:S02]  /*6aa0*/  SHF.R.U64 R3, R4, R24, R5 ;  /* 0x0000001804037219 */ /* 0x000fe40000001205 */
[----:B------:R-:W-:Y:S02]  /*6ab0*/  LOP3.LUT R0, R13, R98, RZ, 0xc0, !PT ;  /* 0x000000620d007212 */ /* 0x000fe400078ec0ff */
[----:B------:R-:W-:Y:S01]  /*6ac0*/  LOP3.LUT R10, R10, R97, RZ, 0xc0, !PT ;  /* 0x000000610a0a7212 */ /* 0x000fe200078ec0ff */
[----:B------:R-:W-:Y:S02]  /*6ad0*/  IMAD.MOV R4, RZ, RZ, -R3 ;  /* 0x000000ffff047224 */ /* 0x000fe400078e0a03 */
[----:B------:R-:W-:Y:S02]  /*6ae0*/  IMAD R0, R93, R3, R0 ;  /* 0x000000035d007224 */ /* 0x000fe400078e0200 */
[----:B----4-:R-:W-:-:S02]  /*6af0*/  IMAD R3, R4, R28, R15 ;  /* 0x0000001c04037224 */ /* 0x010fc400078e020f */
[----:B------:R-:W-:Y:S02]  /*6b00*/  @P0 IMAD R25, R21, R14, R20 ;  /* 0x0000000e15190224 */ /* 0x000fe400078e0214 */
[----:B0-----:R-:W-:Y:S02]  /*6b10*/  IMAD R5, R3, R30, R10 ;  /* 0x0000001e03057224 */ /* 0x001fe400078e020a */
[----:B------:R-:W-:Y:S02]  /*6b20*/  IMAD R0, R0, R29, R25 ;  /* 0x0000001d00007224 */ /* 0x000fe400078e0219 */
[----:B------:R-:W-:-:S03]  /*6b30*/  IMAD.MOV.U32 R4, RZ, RZ, 0x1 ;  /* 0x00000001ff047424 */ /* 0x000fc600078e00ff */
[----:B------:R-:W-:Y:S02]  /*6b40*/  SEL R100, R5, R0, !P0 ;  /* 0x0000000005647207 */ /* 0x000fe40004000000 */
[----:B------:R-:W-:Y:S02]  /*6b50*/  PRMT R3, R4, 0x7610, R3 ;  /* 0x0000761004037816 */ /* 0x000fe40000000003 */
[----:B------:R-:W-:-:S07]  /*6b60*/  SEL R0, R0, R5, !P0 ;  /* 0x0000000500007207 */ /* 0x000fce0004000000 */
.L_x_159:
[----:B------:R-:W-:Y:S01]  /*6b70*/  LOP3.LUT P0, RZ, R3, 0xff, RZ, 0xc0, !PT ;  /* 0x000000ff03ff7812 */ /* 0x000fe2000780c0ff */
[----:B------:R-:W-:Y:S01]  /*6b80*/  UIMAD.WIDE.U32 UR4, UR42, -0x55555555, URZ ;  /* 0xaaaaaaab2a0478a5 */ /* 0x000fe2000f8e003f */
[----:B------:R-:W-:-:S03]  /*6b90*/  IMAD.MOV.U32 R103, RZ, RZ, R0 ;  /* 0x000000ffff677224 */ /* 0x000fc600078e0000 */
[----:B------:R-:W-:-:S04]  /*6ba0*/  USHF.R.U32.HI UR4, URZ, 0x1, UR5 ;  /* 0x000000013f047899 */ /* 0x000fc80008011605 */
[----:B------:R-:W-:-:S04]  /*6bb0*/  UIMAD UR42, UR4, -0x3, UR42 ;  /* 0xfffffffd042a78a4 */ /* 0x000fc8000f8e022a */
[----:B------:R-:W-:Y:S08]  /*6bc0*/  @P0 BRA `(.L_x_162) ;  /* 0xffffffa8002c0947 */ /* 0x000ff0000383ffff */
[----:B------:R-:W-:Y:S05]  /*6bd0*/  EXIT ;  /* 0x000000000000794d */ /* 0x000fea0003800000 */
.L_x_7:
        /* <DEDUP_REMOVED lines=26> */
.L_x_164:
[----:B------:R-:W0:Y:S01]  /*6d80*/  LDC.64 R28, c[0x0][0x640] ;  /* 0x00019000ff1c7b82 */ /* 0x000e220000000a00 */
[-CC-:B------:R-:W-:Y:S01]  /*6d90*/  SHF.R.U64 R21, R14, R8.reuse, R15.reuse ;  /* 0x000000080e157219 */ /* 0x180fe2000000120f */
[----:B------:R-:W-:Y:S01]  /*6da0*/  IMAD.MOV.U32 R31, RZ, RZ, 0x1 ;  /* 0x00000001ff1f7424 */ /* 0x000fe200078e00ff */
[----:B------:R-:W-:Y:S02]  /*6db0*/  SHF.R.U32.HI R7, RZ, R8, R15 ;  /* 0x00000008ff077219 */ /* 0x000fe4000001160f */
[----:B------:R-:W-:-:S03]  /*6dc0*/  IADD3 R13, P0, RZ, -R21, RZ ;  /* 0x80000015ff0d7210 */ /* 0x000fc60007f1e0ff */
[----:B------:R-:W1:Y:S02]  /*6dd0*/  LDC R12, c[0x0][0x618] ;  /* 0x00018600ff0c7b82 */ /* 0x000e640000000800 */
[----:B------:R-:W-:Y:S02]  /*6de0*/  IMAD.X R7, RZ, RZ, ~R7, P0 ;  /* 0x000000ffff077224 */ /* 0x000fe400000e0e07 */
[----:B------:R-:W-:-:S04]  /*6df0*/  IMAD.WIDE.U32 R10, R13, R24, R16 ;  /* 0x000000180d0a7225 */ /* 0x000fc800078e0010 */
[----:B------:R-:W2:Y:S01]  /*6e00*/  LDC R14, c[0x0][0x608] ;  /* 0x00018200ff0e7b82 */ /* 0x000ea20000000800 */
[----:B------:R-:W-:-:S04]  /*6e10*/  IMAD R8, R7, R24, RZ ;  /* 0x0000001807087224 */ /* 0x000fc800078e02ff */
[----:B------:R-:W-:-:S03]  /*6e20*/  IMAD R7, R13, R25, R8 ;  /* 0x000000190d077224 */ /* 0x000fc600078e0208 */
[----:B------:R-:W3:Y:S01]  /*6e30*/  LDC R26, c[0x0][0x658] ;  /* 0x00019600ff1a7b82 */ /* 0x000ee20000000800 */
[----:B------:R-:W-:Y:S01]  /*6e40*/  IMAD.IADD R7, R11, 0x1, R7 ;  /* 0x000000010b077824 */ /* 0x000fe200078e0207 */
[----:B0-----:R-:W-:Y:S01]  /*6e50*/  ISETP.NE.U32.AND P0, PT, R28, RZ, PT ;  /* 0x000000ff1c00720c */ /* 0x001fe20003f05070 */
[----:B------:R-:W-:-:S03]  /*6e60*/  IMAD.MOV.U32 R11, RZ, RZ, -0x1 ;  /* 0xffffffffff0b7424 */ /* 0x000fc600078e00ff */
        /* <DEDUP_REMOVED lines=8> */
[-C--:B---3--:R-:W-:Y:S02]  /*6ef0*/  SHF.L.U32 R10, R11, R26.reuse, RZ ;  /* 0x0000001a0b0a7219 */ /* 0x088fe400000006ff */
[--C-:B------:R-:W-:Y:S02]  /*6f00*/  SHF.R.U64 R24, R22, R26, R7.reuse ;  /* 0x0000001a16187219 */ /* 0x100fe40000001207 */
[----:B------:R-:W-:Y:S02]  /*6f10*/  LOP3.LUT R33, RZ, R10, RZ, 0x33, !PT ;  /* 0x0000000aff217212 */ /* 0x000fe400078e33ff */
[----:B------:R-:W-:Y:S01]  /*6f20*/  SHF.R.U32.HI R11, RZ, R26, R7 ;  /* 0x0000001aff0b7219 */ /* 0x000fe20000011607 */
[----:B------:R-:W3:Y:S01]  /*6f30*/  LDC R30, c[0x0][0x610] ;  /* 0x00018400ff1e7b82 */ /* 0x000ee20000000800 */
[----:B------:R-:W-:Y:S01]  /*6f40*/  IMAD.MOV.U32 R10, RZ, RZ, R24 ;  /* 0x000000ffff0a7224 */ /* 0x000fe200078e0018 */
[----:B------:R-:W-:Y:S06]  /*6f50*/  @!P0 BRA `(.L_x_165) ;  /* 0x0000000000288947 */ /* 0x000fec0003800000 */
        /* <DEDUP_REMOVED lines=10> */
.L_x_165:
[----:B------:R-:W-:Y:S02]  /*7000*/  ISETP.NE.AND P0, PT, R2, 0x1, PT ;  /* 0x000000010200780c */ /* 0x000fe40003f05270 */
[----:B-1----:R-:W-:Y:S01]  /*7010*/  SHF.R.U64 R8, R10, R8, R11 ;  /* 0x000000080a087219 */ /* 0x002fe2000000120b */
[----:B0-----:R-:W-:Y:S01]  /*7020*/  VIADD R11, R25, 0xffffffff ;  /* 0xffffffff190b7836 */ /* 0x001fe20000000000 */
[----:B------:R-:W-:Y:S02]  /*7030*/  SHF.L.U32 R31, R31, R26, RZ ;  /* 0x0000001a1f1f7219 */ /* 0x000fe400000006ff */
[----:B------:R-:W-:Y:S01]  /*7040*/  LOP3.LUT R5, R22, R33, RZ, 0xc0, !PT ;  /* 0x0000002116057212 */ /* 0x000fe200078ec0ff */
[----:B------:R-:W-:-:S04]  /*7050*/  IMAD.MOV R7, RZ, RZ, -R8 ;  /* 0x000000ffff077224 */ /* 0x000fc800078e0a08 */
[----:B------:R-:W-:Y:S02]  /*7060*/  IMAD R5, R31, R8, R5 ;  /* 0x000000081f057224 */ /* 0x000fe400078e0205 */
[----:B------:R-:W-:Y:S01]  /*7070*/  @P0 IMAD R6, R9, R23, R4 ;  /* 0x0000001709060224 */ /* 0x000fe200078e0204 */
[----:B------:R-:W-:Y:S01]  /*7080*/  LOP3.LUT R9, R20, R11, RZ, 0xc0, !PT ;  /* 0x0000000b14097212 */ /* 0x000fe200078ec0ff */
[----:B--2---:R-:W-:Y:S02]  /*7090*/  IMAD R4, R7, R27, R24 ;  /* 0x0000001b07047224 */ /* 0x004fe400078e0218 */
[----:B---3--:R-:W-:Y:S02]  /*70a0*/  IMAD R6, R5, R30, R6 ;  /* 0x0000001e05067224 */ /* 0x008fe400078e0206 */
[----:B------:R-:W-:Y:S02]  /*70b0*/  IMAD R5, R4, R25, R9 ;  /* 0x0000001904057224 */ /* 0x000fe400078e0209 */
[----:B------:R-:W-:-:S02]  /*70c0*/  IMAD.MOV.U32 R8, RZ, RZ, 0x1 ;  /* 0x00000001ff087424 */ /* 0x000fc400078e00ff */
[----:B------:R-:W-:Y:S01]  /*70d0*/  IMAD.MOV.U32 R7, RZ, RZ, R21 ;  /* 0x000000ffff077224 */ /* 0x000fe200078e0015 */
[----:B------:R-:W-:Y:S02]  /*70e0*/  SEL R19, R5, R6, !P0 ;  /* 0x0000000605137207 */ /* 0x000fe40004000000 */
[----:B------:R-:W-:-:S07]  /*70f0*/  SEL R12, R6, R5, !P0 ;  /* 0x00000005060c7207 */ /* 0x000fce0004000000 */
.L_x_163:
[----:B------:R-:W-:-:S08]  /*7100*/  NOP ;  /* 0x0000000000007918 */ /* 0x000fd00000000000 */
[----:B------:R-:W0:-:S00]  /*7110*/  USETMAXREG.DEALLOC.CTAPOOL 0x28 ;  /* 0x00000028000079c8 */ /* 0x000e0000080e0500 */
[----:B0-----:R-:W-:-:S13]  /*7120*/  ISETP.NE.AND P0, PT, R3, RZ, PT ;  /* 0x000000ff0300720c */ /* 0x001fda0003f05270 */
[----:B------:R-:W-:Y:S05]  /*7130*/  @P0 EXIT ;  /* 0x000000000000094d */ /* 0x000fea0003800000 */
[----:B------:R-:W-:Y:S01]  /*7140*/  LOP3.LUT P0, RZ, R8, 0xff, RZ, 0xc0, !PT ;  /* 0x000000ff08ff7812 */ /* 0x000fe2000780c0ff */
[----:B------:R-:W-:Y:S02]  /*7150*/  IMAD.MOV.U32 R3, RZ, RZ, 0x1 ;  /* 0x00000001ff037424 */ /* 0x000fe400078e00ff */
[----:B------:R-:W-:-:S10]  /*7160*/  IMAD.MOV.U32 R13, RZ, RZ, RZ ;  /* 0x000000ffff0d7224 */ /* 0x000fd400078e00ff */
[----:B------:R-:W-:Y:S05]  /*7170*/  @!P0 BRA `(.L_x_166) ;  /* 0x0000000c00a48947 */ /* 0x000fea0003800000 */
[----:B------:R-:W0:Y:S01]  /*7180*/  LDC R3, c[0x0][0x28c] ;  /* 0x0000a300ff037b82 */ /* 0x000e220000000800 */
[----:B------:R-:W-:Y:S01]  /*7190*/  ULDC UR13, c[0x0][0x658] ;  /* 0x00019600000d7ab9 */ /* 0x000fe20000000800 */
[----:B------:R-:W-:Y:S01]  /*71a0*/  UMOV UR6, 0xffffffff ;  /* 0xffffffff00067882 */ /* 0x000fe20000000000 */
[----:B------:R-:W-:Y:S01]  /*71b0*/  UMOV UR9, 0x1 ;  /* 0x0000000100097882 */ /* 0x000fe20000000000 */
[----:B------:R-:W-:Y:S01]  /*71c0*/  USHF.L.U32 UR6, UR6, UR13, URZ ;  /* 0x0000000d06067299 */ /* 0x000fe2000800063f */
[----:B------:R-:W-:Y:S01]  /*71d0*/  BSSY B0, `(.L_x_166) ;  /* 0x00000e3000007945 */ /* 0x000fe20003800000 */
[----:B------:R-:W-:Y:S01]  /*71e0*/  IMAD.MOV.U32 R11, RZ, RZ, 0x1 ;  /* 0x00000001ff0b7424 */ /* 0x000fe200078e00ff */
[----:B------:R-:W-:Y:S01]  /*71f0*/  LOP3.LUT R10, R18, 0x2, RZ, 0xfc, !PT ;  /* 0x00000002120a7812 */ /* 0x000fe200078efcff */
[----:B------:R-:W1:Y:S01]  /*7200*/  S2UR UR5, SR_CgaCtaId ;  /* 0x00000000000579c3 */ /* 0x000e620000008800 */
[----:B------:R-:W-:Y:S01]  /*7210*/  ULOP3.LUT UR21, URZ, UR6, URZ, 0x33, !UPT ;  /* 0x000000063f157292 */ /* 0x000fe2000f8e333f */
[----:B------:R-:W-:Y:S01]  /*7220*/  IMAD.MOV.U32 R13, RZ, RZ, RZ ;  /* 0x000000ffff0d7224 */ /* 0x000fe200078e00ff */
[----:B------:R-:W-:Y:S01]  /*7230*/  ULDC UR14, c[0x0][0x600] ;  /* 0x00018000000e7ab9 */ /* 0x000fe20000000800 */
[----:B------:R-:W-:Y:S01]  /*7240*/  UMOV UR23, 0x1111 ;  /* 0x0000111100177882 */ /* 0x000fe20000000000 */
[----:B------:R-:W-:-:S02]  /*7250*/  UIADD3 UR14, UR14, -0x1, URZ ;  /* 0xffffffff0e0e7890 */ /* 0x000fc4000fffe03f */
[----:B------:R-:W-:Y:S01]  /*7260*/  USHF.L.U32 UR13, UR9, UR13, URZ ;  /* 0x0000000d090d7299 */ /* 0x000fe2000800063f */
[----:B------:R-:W-:Y:S01]  /*7270*/  ULDC.64 UR30, c[0x0][0x198] ;  /* 0x00006600001e7ab9 */ /* 0x000fe20000000a00 */
[----:B0-----:R-:W-:-:S05]  /*7280*/  VIADD R3, R3, 0x7f ;  /* 0x0000007f03037836 */ /* 0x001fca0000000000 */
[----:B------:R-:W-:Y:S01]  /*7290*/  SHF.R.S32.HI R4, RZ, 0x1f, R3 ;  /* 0x0000001fff047819 */ /* 0x000fe20000011403 */
[----:B-1----:R-:W-:-:S03]  /*72a0*/  USHF.R.U32.HI UR40, URZ, 0x2, UR5 ;  /* 0x000000023f287899 */ /* 0x002fc60008011605 */
[----:B------:R-:W-:Y:S01]  /*72b0*/  LEA.HI R4, R4, R3, RZ, 0x7 ;  /* 0x0000000304047211 */ /* 0x000fe200078f38ff */
[----:B------:R-:W-:Y:S01]  /*72c0*/  ULOP3.LUT UR4, UR5, 0x3, URZ, 0xc0, !UPT ;  /* 0x0000000305047892 */ /* 0x000fe2000f8ec03f */
[----:B------:R-:W-:Y:S01]  /*72d0*/  IMAD.MOV.U32 R3, RZ, RZ, 0x1 ;  /* 0x00000001ff037424 */ /* 0x000fe200078e00ff */
[----:B------:R-:W-:Y:S01]  /*72e0*/  USHF.L.U32 UR15, UR5, 0x5, URZ ;  /* 0x00000005050f7899 */ /* 0x000fe2000800063f */
[----:B------:R-:W-:Y:S01]  /*72f0*/  SHF.R.S32.HI R8, RZ, 0x7, R4 ;  /* 0x00000007ff087819 */ /* 0x000fe20000011404 */
[----:B------:R-:W-:Y:S02]  /*7300*/  USHF.L.U32 UR37, UR5, 0xb, URZ ;  /* 0x0000000b05257899 */ /* 0x000fe4000800063f */
[----:B------:R-:W-:Y:S02]  /*7310*/  ULOP3.LUT UR5, UR5, 0xfffffffc, URZ, 0xc0, !UPT ;  /* 0xfffffffc05057892 */ /* 0x000fe4000f8ec03f */
[----:B------:R-:W-:Y:S01]  /*7320*/  UISETP.GT.U32.AND UP0, UPT, UR4, 0xffff, UPT ;  /* 0x0000ffff0400788c */ /* 0x000fe2000bf04070 */
[----:B------:R-:W-:Y:S01]  /*7330*/  VIADD R9, R8, 0x1 ;  /* 0x0000000108097836 */ /* 0x000fe20000000000 */
[----:B------:R-:W-:-:S02]  /*7340*/  ULOP3.LUT UR7, UR5, 0x1, URZ, 0xfc, !UPT ;  /* 0x0000000105077892 */ /* 0x000fc4000f8efc3f */
[----:B------:R-:W-:Y:S02]  /*7350*/  ULOP3.LUT UR8, UR5, 0x2, URZ, 0xfc, !UPT ;  /* 0x0000000205087892 */ /* 0x000fe4000f8efc3f */
[----:B------:R-:W-:Y:S02]  /*7360*/  USHF.L.U32 UR6, UR9, UR5, URZ ;  /* 0x0000000509067299 */ /* 0x000fe4000800063f */
[----:B------:R-:W-:Y:S02]  /*7370*/  ULOP3.LUT UR5, UR5, 0x3, URZ, 0xfc, !UPT ;  /* 0x0000000305057892 */ /* 0x000fe4000f8efc3f */
[----:B------:R-:W-:Y:S02]  /*7380*/  USHF.L.U32 UR7, UR9, UR7, URZ ;  /* 0x0000000709077299 */ /* 0x000fe4000800063f */
[----:B------:R-:W-:Y:S02]  /*7390*/  USHF.L.U32 UR8, UR9, UR8, URZ ;  /* 0x0000000809087299 */ /* 0x000fe4000800063f */
[----:B------:R-:W-:-:S02]  /*73a0*/  USEL UR4, UR4, 0xffff, !UP0 ;  /* 0x0000ffff04047887 */ /* 0x000fc4000c000000 */
[----:B------:R-:W-:Y:S02]  /*73b0*/  USHF.L.U32 UR5, UR9, UR5, URZ ;  /* 0x0000000509057299 */ /* 0x000fe4000800063f */
[----:B------:R-:W-:Y:S02]  /*73c0*/  ULOP3.LUT UR6, UR8, UR6, UR7, 0xfe, !UPT ;  /* 0x0000000608067292 */ /* 0x000fe4000f8efe07 */
[----:B------:R-:W-:Y:S02]  /*73d0*/  ULOP3.LUT UR4, UR4, 0xffff, URZ, 0xc0, !UPT ;  /* 0x0000ffff04047892 */ /* 0x000fe4000f8ec03f */
[----:B------:R-:W-:Y:S02]  /*73e0*/  ULOP3.LUT UR15, UR15, 0x60, URZ, 0xc0, !UPT ;  /* 0x000000600f0f7892 */ /* 0x000fe4000f8ec03f */
[----:B------:R-:W-:Y:S02]  /*73f0*/  ULOP3.LUT UR22, UR6, UR5, URZ, 0xfc, !UPT ;  /* 0x0000000506167292 */ /* 0x000fe4000f8efc3f */
[----:B------:R-:W-:-:S12]  /*7400*/  USHF.L.U32 UR23, UR23, UR4, URZ ;  /* 0x0000000417177299 */ /* 0x000fd8000800063f */
.L_x_177:
[----:B------:R-:W-:-:S03]  /*7410*/  UMOV UR4, 0xffffffff ;  /* 0xffffffff00047882 */ /* 0x000fc60000000000 */
[----:B------:R-:W-:Y:S05]  /*7420*/  BRA.DIV UR4, `(.L_x_167) ;  /* 0x0000000e04bc7947 */ /* 0x000fea000b800000 */
[----:B------:R-:W-:-:S13]  /*7430*/  ELECT P6, URZ, PT ;  /* 0x00000000003f782f */ /* 0x000fda00038c0000 */
.L_x_187:
[----:B------:R-:W0:Y:S01]  /*7440*/  LDC R4, c[0x0][0x28c] ;  /* 0x0000a300ff047b82 */ /* 0x000e220000000800 */
[----:B------:R-:W-:Y:S01]  /*7450*/  BSSY B1, `(.L_x_168) ;  /* 0x0000048000017945 */ /* 0x000fe20003800000 */
[----:B0-----:R-:W-:-:S13]  /*7460*/  ISETP.LT.OR P6, PT, R4, 0x1, !P6 ;  /* 0x000000010400780c */ /* 0x001fda00077c1670 */
[----:B------:R-:W-:Y:S05]  /*7470*/  @P6 BRA `(.L_x_169) ;  /* 0x0000000400146947 */ /* 0x000fea0003800000 */
[----:B------:R-:W-:Y:S01]  /*7480*/  LEA R12, R12, UR40, 0x2 ;  /* 0x000000280c0c7c11 */ /* 0x000fe2000f8e10ff */
[----:B------:R-:W-:Y:S01]  /*7490*/  IMAD.MOV.U32 R20, RZ, RZ, RZ ;  /* 0x000000ffff147224 */ /* 0x000fe200078e00ff */
[----:B------:R-:W-:Y:S01]  /*74a0*/  LEA R19, R19, UR15, 0x7 ;  /* 0x0000000f13137c11 */ /* 0x000fe2000f8e38ff */
[----:B------:R-:W-:Y:S02]  /*74b0*/  IMAD.MOV.U32 R4, RZ, RZ, R9 ;  /* 0x000000ffff047224 */ /* 0x000fe400078e0009 */
[----:B------:R-:W-:Y:S02]  /*74c0*/  IMAD.MOV.U32 R5, RZ, RZ, R3 ;  /* 0x000000ffff057224 */ /* 0x000fe400078e0003 */
[----:B------:R-:W-:Y:S02]  /*74d0*/  IMAD.MOV.U32 R6, RZ, RZ, R13 ;  /* 0x000000ffff067224 */ /* 0x000fe400078e000d */
[----:B------:R-:W-:-:S07]  /*74e0*/  IMAD.SHL.U32 R15, R12, 0x20, RZ ;  /* 0x000000200c0f7824 */ /* 0x000fce00078e00ff */
.L_x_172:
[----:B------:R-:W0:Y:S01]  /*74f0*/  S2R R21, SR_CgaCtaId ;  /* 0x0000000000157919 */ /* 0x000e220000008800 */
[----:B------:R-:W-:Y:S02]  /*7500*/  MOV R12, 0x400 ;  /* 0x00000400000c7802 */ /* 0x000fe40000000f00 */
[----:B------:R-:W-:-:S13]  /*7510*/  ISETP.NE.AND P1, PT, R0, RZ, PT ;  /* 0x000000ff0000720c */ /* 0x000fda0003f25270 */
[----:B------:R-:W1:Y:S01]  /*7520*/  @!P1 LDC R14, c[0x0][0x500] ;  /* 0x00014000ff0e9b82 */ /* 0x000e620000000800 */
[----:B0-----:R-:W-:Y:S02]  /*7530*/  LEA R23, R21, R12, 0x18 ;  /* 0x0000000c15177211 */ /* 0x001fe400078ec0ff */
[----:B------:R-:W-:-:S03]  /*7540*/  SHF.L.U32 R12, R5, 0x1f, RZ ;  /* 0x0000001f050c7819 */ /* 0x000fc600000006ff */
[----:B------:R-:W-:-:S04]  /*7550*/  IMAD R21, R6, 0x8, R23 ;  /* 0x0000000806157824 */ /* 0x000fc800078e0217 */
[----:B------:R-:W0:Y:S02]  /*7560*/  SYNCS.PHASECHK.TRANS64.TRYWAIT P0, [R21+URZ+0x18], R12 ;  /* 0x0000180c150075a7 */ /* 0x000e24000800017f */
[----:B01----:R-:W-:Y:S05]  /*7570*/  @!P0 BRA `(.L_x_170) ;  /* 0x0000000c00888947 */ /* 0x003fea0003800000 */
.L_x_188:
[----:B0-----:R-:W-:Y:S01]  /*7580*/  PRMT R12, R10, 0x9910, RZ ;  /* 0x000099100a0c7816 */ /* 0x001fe200000000ff */
[----:B------:R0:W-:Y:S03]  /*7590*/  @!P1 SYNCS.ARRIVE.TRANS64 RZ, [R21+URZ], R14 ;  /* 0x0000000e15ff99a7 */ /* 0x0001e6000800003f */
[----:B------:R-:W-:-:S13]  /*75a0*/  ISETP.NE.AND P0, PT, R12, 0x2, PT ;  /* 0x000000020c00780c */ /* 0x000fda0003f05270 */
[----:B0-----:R-:W-:Y:S05]  /*75b0*/  @P0 BRA `(.L_x_171) ;  /* 0x0000000000040947 */ /* 0x001fea0003800000 */
[----:B------:R-:W-:Y:S01]  /*75c0*/  BPT.TRAP 0x1 ;  /* 0x000000040000795c */ /* 0x000fe20000300000 */
.L_x_171:
[----:B------:R-:W-:Y:S01]  /*75d0*/  R2UR UR8, R6 ;  /* 0x00000000060872ca */ /* 0x000fe200000e0000 */
[----:B------:R-:W-:Y:S01]  /*75e0*/  VIADD R4, R4, 0xffffffff ;  /* 0xffffffff04047836 */ /* 0x000fe20000000000 */
[----:B------:R-:W-:Y:S01]  /*75f0*/  R2UR UR10, R23 ;  /* 0x00000000170a72ca */ /* 0x000fe200000e0000 */
[----:B------:R-:W-:Y:S01]  /*7600*/  UIADD3 UR4, UP0, UR30, 0xf0, URZ ;  /* 0x000000f01e047890 */ /* 0x000fe2000ff1e03f */
[----:B------:R-:W-:Y:S01]  /*7610*/  R2UR UR34, R20 ;  /* 0x00000000142272ca */ /* 0x000fe200000e0000 */
[----:B------:R-:W-:Y:S01]  /*7620*/  UIADD3 UR42, UP1, UR30, 0x1f0, URZ ;  /* 0x000001f01e2a7890 */ /* 0x000fe2000ff3e03f */
[----:B------:R-:W-:Y:S01]  /*7630*/  R2UR UR33, R21 ;  /* 0x00000000152172ca */ /* 0x000fe200000e0000 */
[----:B------:R-:W-:Y:S01]  /*7640*/  UIADD3.X UR5, URZ, UR31, URZ, UP0, !UPT ;  /* 0x0000001f3f057290 */ /* 0x000fe200087fe43f */
[----:B------:R-:W-:Y:S01]  /*7650*/  R2UR UR35, R15 ;  /* 0x000000000f2372ca */ /* 0x000fe200000e0000 */
[----:B------:R-:W-:Y:S01]  /*7660*/  UPRMT UR29, URZ, 0x5410, UR23 ;  /* 0x000054103f1d7896 */ /* 0x000fe20008000017 */
[----:B------:R-:W-:Y:S01]  /*7670*/  R2UR UR36, R7 ;  /* 0x00000000072472ca */ /* 0x000fe200000e0000 */
[----:B------:R-:W-:Y:S01]  /*7680*/  UIADD3.X UR43, URZ, UR31, URZ, UP1, !UPT ;  /* 0x0000001f3f2b7290 */ /* 0x000fe20008ffe43f */
[----:B------:R-:W-:Y:S01]  /*7690*/  R2UR UR19, R19 ;  /* 0x00000000131372ca */ /* 0x000fe200000e0000 */
[----:B------:R-:W-:Y:S01]  /*76a0*/  USHF.L.U32 UR8, UR8, 0xe, URZ ;  /* 0x0000000e08087899 */ /* 0x000fe2000800063f */
[----:B------:R-:W-:Y:S01]  /*76b0*/  ISETP.GT.AND P1, PT, R4, 0x1, PT ;  /* 0x000000010400780c */ /* 0x000fe20003f24270 */
[----:B------:R-:W-:Y:S01]  /*76c0*/  UPRMT UR44, URZ, 0x5410, UR22 ;  /* 0x000054103f2c7896 */ /* 0x000fe20008000016 */
[----:B------:R-:W-:Y:S01]  /*76d0*/  VIADD R6, R6, 0x1 ;  /* 0x0000000106067836 */ /* 0x000fe20000000000 */
[----:B------:R-:W-:Y:S01]  /*76e0*/  ULEA UR9, UR40, UR8, 0xb ;  /* 0x0000000828097291 */ /* 0x000fe2000f8e583f */
[----:B------:R-:W-:Y:S01]  /*76f0*/  VIADD R20, R20, 0x80 ;  /* 0x0000008014147836 */ /* 0x000fe20000000000 */
[----:B------:R-:W-:-:S02]  /*7700*/  ULOP3.LUT UR8, UR8, 0x1800, UR37, 0xf8, !UPT ;  /* 0x0000180008087892 */ /* 0x000fc4000f8ef825 */
[----:B------:R-:W-:Y:S01]  /*7710*/  ULEA UR24, UR9, UR10, 0x1 ;  /* 0x0000000a09187291 */ /* 0x000fe2000f8e083f */
[C---:B------:R-:W-:Y:S01]  /*7720*/  ISETP.NE.AND P0, PT, R6.reuse, 0x3, PT ;  /* 0x000000030600780c */ /* 0x040fe20003f05270 */
[----:B------:R-:W-:Y:S02]  /*7730*/  ULEA UR8, UR8, UR10, 0x1 ;  /* 0x0000000a08087291 */ /* 0x000fe4000f8e083f */
[----:B------:R-:W-:Y:S01]  /*7740*/  UIADD3 UR32, UR24, 0x100, URZ ;  /* 0x0000010018207890 */ /* 0x000fe2000fffe03f */
[----:B------:R-:W-:Y:S01]  /*7750*/  SEL R12, RZ, 0x1, P0 ;  /* 0x00000001ff0c7807 */ /* 0x000fe20000000000 */
[----:B------:R-:W-:Y:S01]  /*7760*/  UIADD3 UR26, UR34, 0x40, URZ ;  /* 0x00000040221a7890 */ /* 0x000fe2000fffe03f */
[----:B------:R-:W-:Y:S01]  /*7770*/  SEL R6, R6, RZ, P0 ;  /* 0x000000ff06067207 */ /* 0x000fe20000000000 */
[----:B------:R-:W-:Y:S01]  /*7780*/  UIADD3 UR24, UR24, 0x4100, URZ ;  /* 0x0000410018187890 */ /* 0x000fe2000fffe03f */
[----:B------:R-:W-:Y:S01]  /*7790*/  LOP3.LUT R5, R5, R12, RZ, 0x3c, !PT ;  /* 0x0000000c05057212 */ /* 0x000fe200078e3cff */
[----:B------:R-:W-:-:S02]  /*77a0*/  UIADD3 UR16, UR8, 0x18100, URZ ;  /* 0x0001810008107890 */ /* 0x000fc4000fffe03f */
[----:B------:R-:W-:Y:S01]  /*77b0*/  UIADD3 UR8, UR8, 0x1c100, URZ ;  /* 0x0001c10008087890 */ /* 0x000fe2000fffe03f */
[----:B------:R-:W-:Y:S01]  /*77c0*/  UMOV UR6, 0x0 ;  /* 0x0000000000067882 */ /* 0x000fe20000000000 */
[----:B------:R-:W-:Y:S01]  /*77d0*/  UMOV UR7, 0x10000000 ;  /* 0x1000000000077882 */ /* 0x000fe20000000000 */
[----:B------:R-:W-:Y:S01]  /*77e0*/  UMOV UR25, UR33 ;  /* 0x0000002100197c82 */ /* 0x000fe20008000000 */
[----:B------:R-:W-:Y:S01]  /*77f0*/  UMOV UR27, UR35 ;  /* 0x00000023001b7c82 */ /* 0x000fe20008000000 */
[----:B------:R-:W-:Y:S01]  /*7800*/  UMOV UR28, UR36 ;  /* 0x00000024001c7c82 */ /* 0x000fe20008000000 */
[----:B------:R-:W-:Y:S01]  /*7810*/  UMOV UR17, UR33 ;  /* 0x0000002100117c82 */ /* 0x000fe20008000000 */
[----:B------:R-:W-:Y:S01]  /*7820*/  UMOV UR18, UR34 ;  /* 0x0000002200127c82 */ /* 0x000fe20008000000 */
[----:B------:R-:W-:Y:S01]  /*7830*/  UMOV UR20, UR36 ;  /* 0x0000002400147c82 */ /* 0x000fe20008000000 */
[----:B------:R0:W-:Y:S01]  /*7840*/  UTMALDG.3D.MULTICAST [UR32], [UR4], UR29, desc[UR6] ;  /* 0x00000620040073b4 */ /* 0x0001e2000801181d */
[----:B------:R-:W-:Y:S01]  /*7850*/  UMOV UR9, UR33 ;  /* 0x0000002100097c82 */ /* 0x000fe20008000000 */
[----:B------:R-:W-:Y:S01]  /*7860*/  UMOV UR11, UR19 ;  /* 0x00000013000b7c82 */ /* 0x000fe20008000000 */
[----:B------:R-:W-:Y:S01]  /*7870*/  UMOV UR12, UR36 ;  /* 0x00000024000c7c82 */ /* 0x000fe20008000000 */
[----:B------:R-:W-:Y:S01]  /*7880*/  UMOV UR10, UR26 ;  /* 0x0000001a000a7c82 */ /* 0x000fe20008000000 */
[----:B------:R0:W-:Y:S01]  /*7890*/  UTMALDG.3D.MULTICAST [UR24], [UR4], UR29, desc[UR6] ;  /* 0x00000618040073b4 */ /* 0x0001e2000801181d */
[----:B------:R0:W-:Y:S01]  /*78a0*/  UTMALDG.3D.MULTICAST [UR16], [UR42], UR44, desc[UR6] ;  /* 0x000006102a0073b4 */ /* 0x0001e2000801182c */
[----:B------:R0:W-:Y:S02]  /*78b0*/  UTMALDG.3D.MULTICAST [UR8], [UR42], UR44, desc[UR6] ;  /* 0x000006082a0073b4 */ /* 0x0001e4000801182c */
[----:B0-----:R-:W-:Y:S05]  /*78c0*/  @P1 BRA `(.L_x_172) ;  /* 0xfffffffc00081947 */ /* 0x001fea000383ffff */
.L_x_169:
[----:B------:R-:W-:Y:S05]  /*78d0*/  BSYNC B1 ;  /* 0x0000000000017941 */ /* 0x000fea0003800000 */
.L_x_168:
[----:B------:R-:W-:Y:S01]  /*78e0*/  LOP3.LUT P1, RZ, R11, 0xff, RZ, 0xc0, !PT ;  /* 0x000000ff0bff7812 */ /* 0x000fe2000782c0ff */
[C---:B------:R-:W-:Y:S01]  /*78f0*/  IMAD.IADD R13, R8.reuse, 0x1, R13 ;  /* 0x00000001080d7824 */ /* 0x040fe200078e020d */
[----:B------:R-:W-:Y:S01]  /*7900*/  ULDC.64 UR4, c[0x0][0x650] ;  /* 0x0001940000047ab9 */ /* 0x000fe20000000a00 */
[C---:B------:R-:W-:Y:S01]  /*7910*/  ISETP.GE.U32.AND P2, PT, R8.reuse, 0x3, PT ;  /* 0x000000030800780c */ /* 0x040fe20003f46070 */
[----:B------:R-:W-:Y:S01]  /*7920*/  BSSY B1, `(.L_x_173) ;  /* 0x000006b000017945 */ /* 0x000fe20003800000 */
[----:B------:R-:W-:Y:S01]  /*7930*/  IMAD.MOV.U32 R12, RZ, RZ, -0x1 ;  /* 0xffffffffff0c7424 */ /* 0x000fe200078e00ff */
[----:B------:R-:W-:Y:S01]  /*7940*/  ISETP.GT.U32.AND P0, PT, R13, 0x2, PT ;  /* 0x000000020d00780c */ /* 0x000fe20003f04070 */
[----:B------:R-:W-:Y:S01]  /*7950*/  IMAD.MOV.U32 R19, RZ, RZ, -0x1 ;  /* 0xffffffffff137424 */ /* 0x000fe200078e00ff */
[----:B------:R-:W-:Y:S01]  /*7960*/  PRMT R11, RZ, 0x7610, R11 ;  /* 0x00007610ff0b7816 */ /* 0x000fe2000000000b */
[----:B------:R-:W-:Y:S01]  /*7970*/  IMAD.MOV.U32 R7, RZ, RZ, -0x1 ;  /* 0xffffffffff077424 */ /* 0x000fe200078e00ff */
[----:B------:R-:W-:-:S03]  /*7980*/  ISETP.LT.U32.AND P0, PT, R8, 0x3, P0 ;  /* 0x000000030800780c */ /* 0x000fc60000701070 */
[----:B------:R-:W0:Y:S01]  /*7990*/  @P1 S2R R5, SR_CgaCtaId ;  /* 0x0000000000051919 */ /* 0x000e220000008800 */
[----:B------:R-:W-:-:S04]  /*79a0*/  @P1 MOV R4, 0x400 ;  /* 0x0000040000041802 */ /* 0x000fc80000000f00 */
[----:B0-----:R-:W-:Y:S01]  /*79b0*/  @P1 LEA R6, R5, R4, 0x18 ;  /* 0x0000000405061211 */ /* 0x001fe200078ec0ff */
[----:B------:R-:W-:Y:S01]  /*79c0*/  IMAD.WIDE.U32 R4, R13, -0x55555555, RZ ;  /* 0xaaaaaaab0d047825 */ /* 0x000fe200078e00ff */
[----:B------:R-:W-:Y:S02]  /*79d0*/  SEL R4, RZ, 0x1, !P0 ;  /* 0x00000001ff047807 */ /* 0x000fe40004000000 */
[----:B------:R0:W-:Y:S01]  /*79e0*/  @P1 SYNCS.ARRIVE.TRANS64.A1T0 RZ, [R6+URZ+0x48], RZ ;  /* 0x000048ff06ff19a7 */ /* 0x0001e2000810003f */
[----:B------:R-:W-:Y:S02]  /*79f0*/  IADD3 R16, P1, R16, UR38, RZ ;  /* 0x0000002610107c10 */ /* 0x000fe4000ff3e0ff */
[----:B------:R-:W-:Y:S02]  /*7a00*/  LOP3.LUT R3, R3, R4, RZ, 0x3c, !PT ;  /* 0x0000000403037212 */ /* 0x000fe400078e3cff */
[----:B------:R-:W-:Y:S02]  /*7a10*/  IADD3.X R17, R17, UR41, RZ, P1, !PT ;  /* 0x0000002911117c10 */ /* 0x000fe40008ffe4ff */
[----:B------:R-:W-:-:S02]  /*7a20*/  ISETP.GE.U32.AND P0, PT, R16, UR4, PT ;  /* 0x0000000410007c0c */ /* 0x000fc4000bf06070 */
[----:B0-----:R-:W-:Y:S02]  /*7a30*/  SHF.R.U32.HI R6, RZ, 0x1, R5 ;  /* 0x00000001ff067819 */ /* 0x001fe40000011605 */
[----:B------:R-:W-:Y:S02]  /*7a40*/  ISETP.GE.U32.AND.EX P0, PT, R17, UR5, PT, P0 ;  /* 0x0000000511007c0c */ /* 0x000fe4000bf06100 */
[----:B------:R-:W-:Y:S01]  /*7a50*/  @P2 LOP3.LUT R3, R3, 0x1, R6, 0x78, !PT ;  /* 0x0000000103032812 */ /* 0x000fe200078e7806 */
[----:B------:R-:W-:Y:S01]  /*7a60*/  IMAD R13, R6, -0x3, R13 ;  /* 0xfffffffd060d7824 */ /* 0x000fe200078e020d */
[----:B------:R-:W-:-:S09]  /*7a70*/  PRMT R4, RZ, 0x7610, R4 ;  /* 0x00007610ff047816 */ /* 0x000fd20000000004 */
[----:B------:R-:W-:Y:S05]  /*7a80*/  @P0 BRA `(.L_x_174) ;  /* 0x0000000400500947 */ /* 0x000fea0003800000 */
[----:B------:R-:W0:Y:S01]  /*7a90*/  S2R R15, SR_CTAID.X ;  /* 0x00000000000f7919 */ /* 0x000e220000002500 */
[----:B------:R-:W-:Y:S01]  /*7aa0*/  ULDC.64 UR4, c[0x0][0x628] ;  /* 0x00018a0000047ab9 */ /* 0x000fe20000000a00 */
[----:B------:R-:W1:Y:S01]  /*7ab0*/  LDC R20, c[0x0][0x144] ;  /* 0x00005100ff147b82 */ /* 0x000e620000000800 */
[----:B------:R-:W-:Y:S01]  /*7ac0*/  ISETP.NE.U32.AND P0, PT, RZ, UR4, PT ;  /* 0x00000004ff007c0c */ /* 0x000fe2000bf05070 */
[----:B------:R-:W2:Y:S01]  /*7ad0*/  S2R R12, SR_CTAID.Y ;  /* 0x00000000000c7919 */ /* 0x000ea20000002600 */
[----:B------:R-:W-:Y:S01]  /*7ae0*/  ULDC UR6, c[0x0][0x150] ;  /* 0x0000540000067ab9 */ /* 0x000fe20000000800 */
[----:B------:R-:W-:Y:S01]  /*7af0*/  ULDC UR7, c[0x0][0x630] ;  /* 0x00018c0000077ab9 */ /* 0x000fe20000000800 */
[----:B------:R-:W-:Y:S01]  /*7b00*/  ISETP.NE.AND.EX P0, PT, RZ, UR5, PT, P0 ;  /* 0x00000005ff007c0c */ /* 0x000fe2000bf05300 */
[----:B------:R-:W-:Y:S01]  /*7b10*/  IMAD.MOV.U32 R4, RZ, RZ, R16 ;  /* 0x000000ffff047224 */ /* 0x000fe200078e0010 */
[----:B0-----:R-:W-:-:S05]  /*7b20*/  I2FP.F32.U32 R5, R15 ;  /* 0x0000000f00057245 */ /* 0x001fca0000201000 */
[----:B------:R-:W-:Y:S01]  /*7b30*/  FMUL R21, R5, UR6 ;  /* 0x0000000605157c20 */ /* 0x000fe20008400000 */
[----:B------:R-:W-:-:S05]  /*7b40*/  IMAD.MOV.U32 R5, RZ, RZ, R17 ;  /* 0x000000ffff057224 */ /* 0x000fca00078e0011 */
[----:B--2---:R-:W-:Y:S05]  /*7b50*/  @!P0 BRA `(.L_x_175) ;  /* 0x0000000000288947 */ /* 0x004fea0003800000 */
[----:B------:R-:W-:Y:S02]  /*7b60*/  ULDC UR6, c[0x0][0x634] ;  /* 0x00018d0000067ab9 */ /* 0x000fe40000000800 */
[----:B------:R-:W-:-:S05]  /*7b70*/  IADD3 R5, P0, R16, UR6, RZ ;  /* 0x0000000610057c10 */ /* 0x000fca000ff1e0ff */
[----:B------:R-:W-:-:S04]  /*7b80*/  IMAD.X R19, RZ, RZ, R17, P0 ;  /* 0x000000ffff137224 */ /* 0x000fc800000e0611 */
[----:B------:R-:W-:-:S04]  /*7b90*/  IMAD.WIDE.U32 R6, R19, UR4, RZ ;  /* 0x0000000413067c25 */ /* 0x000fc8000f8e00ff */
[----:B------:R-:W-:-:S04]  /*7ba0*/  IMAD.WIDE.U32 R6, P0, R5, UR5, R6 ;  /* 0x0000000505067c25 */ /* 0x000fc8000f800006 */
[----:B------:R-:W-:-:S04]  /*7bb0*/  IMAD.WIDE.U32 R4, R5, UR4, RZ ;  /* 0x0000000405047c25 */ /* 0x000fc8000f8e00ff */
[----:B------:R-:W-:Y:S01]  /*7bc0*/  IMAD.MOV.U32 R4, RZ, RZ, R7 ;  /* 0x000000ffff047224 */ /* 0x000fe200078e0007 */
[----:B------:R-:W-:Y:S01]  /*7bd0*/  IADD3 RZ, P1, R5, R6, RZ ;  /* 0x0000000605ff7210 */ /* 0x000fe20007f3e0ff */
[----:B------:R-:W-:-:S04]  /*7be0*/  IMAD.X R5, RZ, RZ, RZ, P0 ;  /* 0x000000ffff057224 */ /* 0x000fc800000e06ff */
[----:B------:R-:W-:-:S08]  /*7bf0*/  IMAD.WIDE.U32.X R4, R19, UR5, R4, P1 ;  /* 0x0000000513047c25 */ /* 0x000fd000088e0404 */
.L_x_175:
[--C-:B------:R-:W-:Y:S01]  /*7c00*/  SHF.R.U64 R14, R4, UR7, R5.reuse ;  /* 0x00000007040e7c19 */ /* 0x100fe20008001205 */
[----:B------:R-:W0:Y:S01]  /*7c10*/  F2I.U32.TRUNC.NTZ R21, R21 ;  /* 0x0000001500157305 */ /* 0x000e22000020f000 */
[----:B------:R-:W-:Y:S01]  /*7c20*/  SHF.R.U32.HI R4, RZ, UR7, R5 ;  /* 0x00000007ff047c19 */ /* 0x000fe20008011605 */
[----:B------:R-:W-:Y:S01]  /*7c30*/  ULDC.64 UR4, c[0x0][0x620] ;  /* 0x0001880000047ab9 */ /* 0x000fe20000000a00 */
[----:B------:R-:W-:Y:S01]  /*7c40*/  IADD3 R7, P0, RZ, -R14, RZ ;  /* 0x8000000eff077210 */ /* 0x000fe20007f1e0ff */
[----:B------:R-:W-:-:S04]  /*7c50*/  ULDC.64 UR6, c[0x0][0x640] ;  /* 0x0001900000067ab9 */ /* 0x000fc80000000a00 */
[----:B------:R-:W-:Y:S01]  /*7c60*/  IMAD.X R4, RZ, RZ, ~R4, P0 ;  /* 0x000000ffff047224 */ /* 0x000fe200000e0e04 */
[----:B------:R-:W-:-:S03]  /*7c70*/  ISETP.NE.U32.AND P0, PT, RZ, UR6, PT ;  /* 0x00000006ff007c0c */ /* 0x000fc6000bf05070 */
[----:B------:R-:W-:Y:S01]  /*7c80*/  IMAD R6, R4, UR4, RZ ;  /* 0x0000000404067c24 */ /* 0x000fe2000f8e02ff */
[----:B------:R-:W-:Y:S01]  /*7c90*/  ISETP.NE.AND.EX P0, PT, RZ, UR7, PT, P0 ;  /* 0x00000007ff007c0c */ /* 0x000fe2000bf05300 */
[----:B------:R-:W-:Y:S01]  /*7ca0*/  IMAD.WIDE.U32 R4, R7, UR4, R16 ;  /* 0x0000000407047c25 */ /* 0x000fe2000f8e0010 */
[----:B------:R-:W-:-:S03]  /*7cb0*/  ULDC UR4, c[0x0][0x618] ;  /* 0x0001860000047ab9 */ /* 0x000fc60000000800 */
[----:B------:R-:W-:Y:S01]  /*7cc0*/  IMAD R7, R7, UR5, R6 ;  /* 0x0000000507077c24 */ /* 0x000fe2000f8e0206 */
[----:B------:R-:W-:Y:S01]  /*7cd0*/  ULDC UR5, c[0x0][0x154] ;  /* 0x0000550000057ab9 */ /* 0x000fe20000000800 */
[----:B0-----:R-:W-:Y:S02]  /*7ce0*/  IMAD.MOV R6, RZ, RZ, -R21 ;  /* 0x000000ffff067224 */ /* 0x001fe400078e0a15 */
[----:B------:R-:W0:Y:S01]  /*7cf0*/  LDC R21, c[0x0][0x148] ;  /* 0x00005200ff157b82 */ /* 0x000e220000000800 */
[----:B------:R-:W-:Y:S02]  /*7d00*/  IMAD.IADD R5, R5, 0x1, R7 ;  /* 0x0000000105057824 */ /* 0x000fe400078e0207 */
[----:B-1----:R-:W-:Y:S01]  /*7d10*/  IMAD R15, R20, R6, R15 ;  /* 0x00000006140f7224 */ /* 0x002fe200078e020f */
[----:B------:R-:W-:Y:S02]  /*7d20*/  I2FP.F32.U32 R6, R12 ;  /* 0x0000000c00067245 */ /* 0x000fe40000201000 */
[----:B------:R-:W-:-:S02]  /*7d30*/  SHF.R.U64 R19, R4, UR4, R5 ;  /* 0x0000000404137c19 */ /* 0x000fc40008001205 */
[----:B------:R-:W-:Y:S01]  /*7d40*/  SHF.R.U32.HI R4, RZ, UR4, R5 ;  /* 0x00000004ff047c19 */ /* 0x000fe20008011605 */
[----:B------:R-:W-:Y:S01]  /*7d50*/  FMUL R6, R6, UR5 ;  /* 0x0000000506067c20 */ /* 0x000fe20008400000 */
[----:B------:R-:W-:Y:S02]  /*7d60*/  ULDC UR4, c[0x0][0x608] ;  /* 0x0001820000047ab9 */ /* 0x000fe40000000800 */
[--C-:B------:R-:W-:Y:S01]  /*7d70*/  SHF.R.U64 R22, R19, UR4, R4.reuse ;  /* 0x0000000413167c19 */ /* 0x100fe20008001204 */
[----:B------:R1:W2:Y:S01]  /*7d80*/  F2I.U32.TRUNC.NTZ R24, R6 ;  /* 0x0000000600187305 */ /* 0x0002a2000020f000 */
[----:B------:R-:W-:Y:S01]  /*7d90*/  SHF.R.U32.HI R5, RZ, UR4, R4 ;  /* 0x00000004ff057c19 */ /* 0x000fe20008011604 */
[----:B------:R-:W-:-:S03]  /*7da0*/  ULDC UR4, c[0x0][0x658] ;  /* 0x0001960000047ab9 */ /* 0x000fc60000000800 */
[--C-:B------:R-:W-:Y:S02]  /*7db0*/  SHF.R.U64 R20, R22, UR4, R5.reuse ;  /* 0x0000000416147c19 */ /* 0x100fe40008001205 */
[----:B------:R-:W-:-:S03]  /*7dc0*/  SHF.R.U32.HI R23, RZ, UR4, R5 ;  /* 0x00000004ff177c19 */ /* 0x000fc60008011605 */
[----:B------:R-:W-:Y:S02]  /*7dd0*/  IMAD.MOV.U32 R4, RZ, RZ, R20 ;  /* 0x000000ffff047224 */ /* 0x000fe400078e0014 */
[----:B------:R-:W-:Y:S01]  /*7de0*/  IMAD.MOV.U32 R5, RZ, RZ, R23 ;  /* 0x000000ffff057224 */ /* 0x000fe200078e0017 */
[----:B-1----:R-:W-:Y:S06]  /*7df0*/  @!P0 BRA `(.L_x_176) ;  /* 0x0000000000288947 */ /* 0x002fec0003800000 */
        /* <DEDUP_REMOVED lines=10> */
.L_x_176:
[----:B------:R-:W-:Y:S01]  /*7ea0*/  ISETP.NE.AND P0, PT, R2, 0x1, PT ;  /* 0x000000010200780c */ /* 0x000fe20003f05270 */
[----:B------:R-:W-:Y:S01]  /*7eb0*/  ULDC UR4, c[0x0][0x648] ;  /* 0x0001920000047ab9 */ /* 0x000fe20000000800 */
[----:B------:R-:W-:Y:S01]  /*7ec0*/  LOP3.LUT R22, R22, UR21, RZ, 0xc0, !PT ;  /* 0x0000001516167c12 */ /* 0x000fe2000f8ec0ff */
[----:B--2---:R-:W-:Y:S01]  /*7ed0*/  IMAD.MOV R24, RZ, RZ, -R24 ;  /* 0x000000ffff187224 */ /* 0x004fe200078e0a18 */
[----:B------:R-:W-:Y:S01]  /*7ee0*/  SHF.R.U64 R5, R4, UR4, R5 ;  /* 0x0000000404057c19 */ /* 0x000fe20008001205 */
[----:B------:R-:W-:Y:S01]  /*7ef0*/  ULDC UR4, c[0x0][0x638] ;  /* 0x00018e0000047ab9 */ /* 0x000fe20000000800 */
[----:B------:R-:W-:Y:S01]  /*7f00*/  LOP3.LUT R19, R19, UR14, RZ, 0xc0, !PT ;  /* 0x0000000e13137c12 */ /* 0x000fe2000f8ec0ff */
[----:B------:R-:W-:Y:S01]  /*7f10*/  ULDC UR5, c[0x0][0x610] ;  /* 0x0001840000057ab9 */ /* 0x000fe20000000800 */
[----:B------:R-:W-:Y:S02]  /*7f20*/  IMAD.MOV.U32 R4, RZ, RZ, 0x1 ;  /* 0x00000001ff047424 */ /* 0x000fe400078e00ff */
[----:B------:R-:W-:-:S02]  /*7f30*/  IMAD.MOV R7, RZ, RZ, -R5 ;  /* 0x000000ffff077224 */ /* 0x000fc400078e0a05 */
[----:B------:R-:W-:Y:S02]  /*7f40*/  IMAD R22, R5, UR13, R22 ;  /* 0x0000000d05167c24 */ /* 0x000fe4000f8e0216 */
[----:B0-----:R-:W-:Y:S02]  /*7f50*/  @P0 IMAD R15, R21, R24, R12 ;  /* 0x00000018150f0224 */ /* 0x001fe400078e020c */
[----:B------:R-:W-:Y:S01]  /*7f60*/  IMAD R20, R7, UR4, R20 ;  /* 0x0000000407147c24 */ /* 0x000fe2000f8e0214 */
[----:B------:R-:W-:Y:S01]  /*7f70*/  ULDC UR4, c[0x0][0x600] ;  /* 0x0001800000047ab9 */ /* 0x000fe20000000800 */
[----:B------:R-:W-:Y:S02]  /*7f80*/  IMAD R15, R22, UR5, R15 ;  /* 0x00000005160f7c24 */ /* 0x000fe4000f8e020f */
[----:B------:R-:W-:Y:S02]  /*7f90*/  IMAD R20, R20, UR4, R19 ;  /* 0x0000000414147c24 */ /* 0x000fe4000f8e0213 */
[----:B------:R-:W-:-:S03]  /*7fa0*/  IMAD.MOV.U32 R7, RZ, RZ, R14 ;  /* 0x000000ffff077224 */ /* 0x000fc600078e000e */
[----:B------:R-:W-:Y:S02]  /*7fb0*/  SEL R19, R20, R15, !P0 ;  /* 0x0000000f14137207 */ /* 0x000fe40004000000 */
[----:B------:R-:W-:-:S07]  /*7fc0*/  SEL R12, R15, R20, !P0 ;  /* 0x000000140f0c7207 */ /* 0x000fce0004000000 */
.L_x_174:
[----:B------:R-:W-:Y:S05]  /*7fd0*/  BSYNC B1 ;  /* 0x0000000000017941 */ /* 0x000fea0003800000 */
.L_x_173:
[----:B------:R-:W-:-:S13]  /*7fe0*/  LOP3.LUT P0, RZ, R4, 0xff, RZ, 0xc0, !PT ;  /* 0x000000ff04ff7812 */ /* 0x000fda000780c0ff */
[----:B------:R-:W-:Y:S05]  /*7ff0*/  @P0 BRA `(.L_x_177) ;  /* 0xfffffff400040947 */ /* 0x000fea000383ffff */
[----:B------:R-:W-:Y:S05]  /*8000*/  BSYNC B0 ;  /* 0x0000000000007941 */ /* 0x000fea0003800000 */
.L_x_166:
[----:B------:R-:W-:-:S03]  /*8010*/  UMOV UR4, 0xffffffff ;  /* 0xffffffff00047882 */ /* 0x000fc60000000000 */
[----:B------:R-:W-:Y:S05]  /*8020*/  BRA.DIV UR4, `(.L_x_178) ;  /* 0x0000000204f07947 */ /* 0x000fea000b800000 */
[----:B------:R-:W-:-:S13]  /*8030*/  ELECT P6, URZ, PT ;  /* 0x00000000003f782f */ /* 0x000fda00038c0000 */
.L_x_191:
[----:B------:R-:W-:Y:S04]  /*8040*/  BSSY B0, `(.L_x_179) ;  /* 0x0000022000007945 */ /* 0x000fe80003800000 */
[----:B------:R-:W-:Y:S05]  /*8050*/  @!P6 BRA `(.L_x_180) ;  /* 0x000000000080e947 */ /* 0x000fea0003800000 */
[----:B------:R-:W-:-:S04]  /*8060*/  LOP3.LUT R18, R18, 0x2, RZ, 0xfc, !PT ;  /* 0x0000000212127812 */ /* 0x000fc800078efcff */
[----:B------:R-:W-:-:S13]  /*8070*/  ISETP.NE.AND P0, PT, R18, 0x3, PT ;  /* 0x000000031200780c */ /* 0x000fda0003f05270 */
[----:B------:R-:W-:Y:S05]  /*8080*/  @!P0 BRA `(.L_x_181) ;  /* 0x0000000000048947 */ /* 0x000fea0003800000 */
[----:B------:R-:W-:Y:S01]  /*8090*/  BPT.TRAP 0x1 ;  /* 0x000000040000795c */ /* 0x000fe20000300000 */
.L_x_181:
[----:B------:R-:W0:Y:S01]  /*80a0*/  S2R R5, SR_CgaCtaId ;  /* 0x0000000000057919 */ /* 0x000e220000008800 */
[----:B------:R-:W-:Y:S02]  /*80b0*/  MOV R0, 0x400 ;  /* 0x0000040000007802 */ /* 0x000fe40000000f00 */
[----:B------:R-:W-:Y:S02]  /*80c0*/  SHF.L.U32 R4, R3, 0x1f, RZ ;  /* 0x0000001f03047819 */ /* 0x000fe400000006ff */
[----:B0-----:R-:W-:-:S05]  /*80d0*/  LEA R0, R5, R0, 0x18 ;  /* 0x0000000005007211 */ /* 0x001fca00078ec0ff */
[----:B------:R-:W-:-:S04]  /*80e0*/  VIADD R0, R0, 0x18 ;  /* 0x0000001800007836 */ /* 0x000fc80000000000 */
[C---:B------:R-:W-:Y:S02]  /*80f0*/  IMAD R7, R13.reuse, 0x8, R0 ;  /* 0x000000080d077824 */ /* 0x040fe400078e0200 */
[----:B------:R-:W-:Y:S02]  /*8100*/  VIADD R13, R13, 0x1 ;  /* 0x000000010d0d7836 */ /* 0x000fe40000000000 */
[----:B------:R-:W0:Y:S03]  /*8110*/  SYNCS.PHASECHK.TRANS64.TRYWAIT P0, [R7+URZ], R4 ;  /* 0x00000004070075a7 */ /* 0x000e26000800017f */
[----:B------:R-:W-:-:S04]  /*8120*/  ISETP.NE.AND P1, PT, R13, 0x3, PT ;  /* 0x000000030d00780c */ /* 0x000fc80003f25270 */
[----:B------:R-:W-:Y:S02]  /*8130*/  SEL R2, RZ, 0x1, P1 ;  /* 0x00000001ff027807 */ /* 0x000fe40000800000 */
[----:B------:R-:W-:Y:S02]  /*8140*/  SEL R13, R13, RZ, P1 ;  /* 0x000000ff0d0d7207 */ /* 0x000fe40000800000 */
[----:B------:R-:W-:-:S03]  /*8150*/  LOP3.LUT R9, R3, R2, RZ, 0x3c, !PT ;  /* 0x0000000203097212 */ /* 0x000fc600078e3cff */
[----:B------:R-:W-:Y:S01]  /*8160*/  IMAD R6, R13, 0x8, R0 ;  /* 0x000000080d067824 */ /* 0x000fe200078e0200 */
[----:B------:R-:W-:Y:S01]  /*8170*/  SHF.L.U32 R5, R9, 0x1f, RZ ;  /* 0x0000001f09057819 */ /* 0x000fe200000006ff */
[----:B0-----:R-:W-:Y:S06]  /*8180*/  @!P0 BRA `(.L_x_182) ;  /* 0x0000000000b88947 */ /* 0x001fec0003800000 */
.L_x_192:
[----:B------:R-:W1:Y:S01]  /*8190*/  SYNCS.PHASECHK.TRANS64.TRYWAIT P0, [R6+URZ], R5 ;  /* 0x00000005060075a7 */ /* 0x000e62000800017f */
[----:B------:R-:W-:-:S05]  /*81a0*/  VIADD R2, R13, 0x1 ;  /* 0x000000010d027836 */ /* 0x000fca0000000000 */
[----:B------:R-:W-:-:S04]  /*81b0*/  ISETP.NE.AND P1, PT, R2, 0x3, PT ;  /* 0x000000030200780c */ /* 0x000fc80003f25270 */
[----:B0-----:R-:W-:Y:S02]  /*81c0*/  SEL R4, RZ, 0x1, P1 ;  /* 0x00000001ff047807 */ /* 0x001fe40000800000 */
[----:B------:R-:W-:Y:S02]  /*81d0*/  SEL R3, R2, RZ, P1 ;  /* 0x000000ff02037207 */ /* 0x000fe40000800000 */
[----:B------:R-:W-:Y:S01]  /*81e0*/  LOP3.LUT R4, R9, R4, RZ, 0x3c, !PT ;  /* 0x0000000409047212 */ /* 0x000fe200078e3cff */
[----:B-1----:R-:W-:Y:S06]  /*81f0*/  @!P0 BRA `(.L_x_183) ;  /* 0x0000000000b08947 */ /* 0x002fec0003800000 */
.L_x_193:
[----:B------:R-:W-:Y:S01]  /*8200*/  IMAD R3, R3, 0x8, R0 ;  /* 0x0000000803037824 */ /* 0x000fe200078e0200 */
[----:B------:R-:W-:-:S07]  /*8210*/  SHF.L.U32 R0, R4, 0x1f, RZ ;  /* 0x0000001f04007819 */ /* 0x000fce00000006ff */
.L_x_184:
[----:B-1----:R1:W2:Y:S02]  /*8220*/  SYNCS.PHASECHK.TRANS64.TRYWAIT P0, [R3+URZ], R0 ;  /* 0x00000000030075a7 */ /* 0x0022a4000800017f */
[----:B--2---:R-:W-:Y:S05]  /*8230*/  @!P0 NANOSLEEP.SYNCS 0x989680 ;  /* 0x009896800000895d */ /* 0x004fea0003900000 */
[----:B------:R-:W2:Y:S02]  /*8240*/  @!P0 SYNCS.PHASECHK.TRANS64 P0, [R3+URZ], R0 ;  /* 0x00000000030085a7 */ /* 0x000ea4000800007f */
[----:B--2---:R-:W-:Y:S05]  /*8250*/  @!P0 BRA `(.L_x_184) ;  /* 0xfffffffc00f08947 */ /* 0x004fea000383ffff */
.L_x_180:
[----:B------:R-:W-:Y:S05]  /*8260*/  BSYNC B0 ;  /* 0x0000000000007941 */ /* 0x000fea0003800000 */
.L_x_179:
[----:B------:R-:W-:Y:S05]  /*8270*/  EXIT ;  /* 0x000000000000794d */ /* 0x000fea0003800000 */
.L_x_21:
[----:B-1----:R1:W2:Y:S02]  /*8280*/  SYNCS.PHASECHK.TRANS64.TRYWAIT P1, [R3+URZ], R0 ;  /* 0x00000000030075a7 */ /* 0x0022a4000802017f */
[----:B--2---:R-:W-:Y:S05]  /*8290*/  @!P1 NANOSLEEP.SYNCS 0x989680 ;  /* 0x009896800000995d */ /* 0x004fea0003900000 */
[----:B------:R-:W2:Y:S02]  /*82a0*/  @!P1 SYNCS.PHASECHK.TRANS64 P1, [R3+URZ], R0 ;  /* 0x00000000030095a7 */ /* 0x000ea4000802007f */
[----:B--2---:R-:W-:Y:S05]  /*82b0*/  @!P1 BRA `(.L_x_21) ;  /* 0xfffffffc00f09947 */ /* 0x004fea000383ffff */
[----:B------:R-:W-:Y:S05]  /*82c0*/  BRA `(.L_x_20) ;  /* 0xffffff9400387947 */ /* 0x000fea000383ffff */
.L_x_26:
[----:B-1----:R1:W2:Y:S02]  /*82d0*/  SYNCS.PHASECHK.TRANS64.TRYWAIT P1, [R5+URZ], R4 ;  /* 0x00000004050075a7 */ /* 0x0022a4000802017f */
[----:B--2---:R-:W-:Y:S05]  /*82e0*/  @!P1 NANOSLEEP.SYNCS 0x989680 ;  /* 0x009896800000995d */ /* 0x004fea0003900000 */
[----:B------:R-:W2:Y:S02]  /*82f0*/  @!P1 SYNCS.PHASECHK.TRANS64 P1, [R5+URZ], R4 ;  /* 0x00000004050095a7 */ /* 0x000ea4000802007f */
[----:B--2---:R-:W-:Y:S05]  /*8300*/  @!P1 BRA `(.L_x_26) ;  /* 0xfffffffc00f09947 */ /* 0x004fea000383ffff */
[----:B------:R-:W-:Y:S05]  /*8310*/  BRA `(.L_x_25) ;  /* 0xffffff9800847947 */ /* 0x000fea000383ffff */
.L_x_167:
[----:B------:R-:W-:Y:S01]  /*8320*/  BSSY B1, `(.L_x_185) ;  /* 0x0000006000017945 */ /* 0x000fe20003800000 */
[----:B------:R-:W-:-:S07]  /*8330*/  IMAD.MOV.U32 R15, RZ, RZ, -0x1 ;  /* 0xffffffffff0f7424 */ /* 0x000fce00078e00ff */
[----:B------:R-:W-:Y:S05]  /*8340*/  WARPSYNC.COLLECTIVE R15, `(.L_x_186) ;  /* 0x000000000f0c7348 */ /* 0x000fea0003c00000 */
[----:B------:R-:W-:Y:S02]  /*8350*/  ELECT P6, UR62, PT ;  /* 0x00000000003e782f */ /* 0x000fe400038c0000 */
[----:B------:R-:W-:Y:S01]  /*8360*/  MOV R14, UR62 ;  /* 0x0000003e000e7c02 */ /* 0x000fe20008000f00 */
[----:B------:R-:W-:Y:S10]  /*8370*/  ENDCOLLECTIVE ;  /* 0x000000000000791b */ /* 0x000ff40003800000 */
.L_x_186:
[----:B------:R-:W-:Y:S05]  /*8380*/  BSYNC B1 ;  /* 0x0000000000017941 */ /* 0x000fea0003800000 */
.L_x_185:
[----:B------:R-:W-:Y:S05]  /*8390*/  BRA `(.L_x_187) ;  /* 0xfffffff000287947 */ /* 0x000fea000383ffff */
.L_x_170:
[----:B0-----:R0:W1:Y:S02]  /*83a0*/  SYNCS.PHASECHK.TRANS64.TRYWAIT P0, [R21+URZ+0x18], R12 ;  /* 0x0000180c150075a7 */ /* 0x001064000800017f */
[----:B-1----:R-:W-:Y:S05]  /*83b0*/  @!P0 NANOSLEEP.SYNCS 0x989680 ;  /* 0x009896800000895d */ /* 0x002fea0003900000 */
[----:B------:R-:W1:Y:S02]  /*83c0*/  @!P0 SYNCS.PHASECHK.TRANS64 P0, [R21+URZ+0x18], R12 ;  /* 0x0000180c150085a7 */ /* 0x000e64000800007f */
[----:B-1----:R-:W-:Y:S05]  /*83d0*/  @!P0 BRA `(.L_x_170) ;  /* 0xfffffffc00f08947 */ /* 0x002fea000383ffff */
[----:B------:R-:W-:Y:S05]  /*83e0*/  BRA `(.L_x_188) ;  /* 0xfffffff000647947 */ /* 0x000fea000383ffff */
.L_x_178:
[----:B------:R-:W-:Y:S01]  /*83f0*/  BSSY B0, `(.L_x_189) ;  /* 0x0000006000007945 */ /* 0x000fe20003800000 */
[----:B------:R-:W-:-:S07]  /*8400*/  IMAD.MOV.U32 R15, RZ, RZ, -0x1 ;  /* 0xffffffffff0f7424 */ /* 0x000fce00078e00ff */
[----:B------:R-:W-:Y:S05]  /*8410*/  WARPSYNC.COLLECTIVE R15, `(.L_x_190) ;  /* 0x000000000f0c7348 */ /* 0x000fea0003c00000 */
[----:B------:R-:W-:Y:S02]  /*8420*/  ELECT P6, UR62, PT ;  /* 0x00000000003e782f */ /* 0x000fe400038c0000 */
[----:B------:R-:W-:Y:S01]  /*8430*/  MOV R14, UR62 ;  /* 0x0000003e000e7c02 */ /* 0x000fe20008000f00 */
[----:B------:R-:W-:Y:S10]  /*8440*/  ENDCOLLECTIVE ;  /* 0x000000000000791b */ /* 0x000ff40003800000 */
.L_x_190:
[----:B------:R-:W-:Y:S05]  /*8450*/  BSYNC B0 ;  /* 0x0000000000007941 */ /* 0x000fea0003800000 */
.L_x_189:
[----:B------:R-:W-:Y:S05]  /*8460*/  BRA `(.L_x_191) ;  /* 0xfffffff800f47947 */ /* 0x000fea000383ffff */
.L_x_182:
[----:B0-----:R0:W1:Y:S02]  /*8470*/  SYNCS.PHASECHK.TRANS64.TRYWAIT P0, [R7+URZ], R4 ;  /* 0x00000004070075a7 */ /* 0x001064000800017f */
[----:B-1----:R-:W-:Y:S05]  /*8480*/  @!P0 NANOSLEEP.SYNCS 0x989680 ;  /* 0x009896800000895d */ /* 0x002fea0003900000 */
[----:B------:R-:W1:Y:S02]  /*8490*/  @!P0 SYNCS.PHASECHK.TRANS64 P0, [R7+URZ], R4 ;  /* 0x00000004070085a7 */ /* 0x000e64000800007f */
[----:B-1----:R-:W-:Y:S05]  /*84a0*/  @!P0 BRA `(.L_x_182) ;  /* 0xfffffffc00f08947 */ /* 0x002fea000383ffff */
[----:B------:R-:W-:Y:S05]  /*84b0*/  BRA `(.L_x_192) ;  /* 0xfffffffc00347947 */ /* 0x000fea000383ffff */
.L_x_183:
[----:B0-----:R0:W1:Y:S02]  /*84c0*/  SYNCS.PHASECHK.TRANS64.TRYWAIT P0, [R6+URZ], R5 ;  /* 0x00000005060075a7 */ /* 0x001064000800017f */
[----:B-1----:R-:W-:Y:S05]  /*84d0*/  @!P0 NANOSLEEP.SYNCS 0x989680 ;  /* 0x009896800000895d */ /* 0x002fea0003900000 */
[----:B------:R-:W1:Y:S02]  /*84e0*/  @!P0 SYNCS.PHASECHK.TRANS64 P0, [R6+URZ], R5 ;  /* 0x00000005060085a7 */ /* 0x000e64000800007f */
[----:B-1----:R-:W-:Y:S05]  /*84f0*/  @!P0 BRA `(.L_x_183) ;  /* 0xfffffffc00f08947 */ /* 0x002fea000383ffff */
[----:B------:R-:W-:Y:S05]  /*8500*/  BRA `(.L_x_193) ;  /* 0xfffffffc003c7947 */ /* 0x000fea000383ffff */
.L_x_194:
[----:B------:R-:W-:-:S00]  /*8510*/  BRA `(.L_x_194) ;  /* 0xfffffffc00fc7947 */ /* 0x000fc0000383ffff */
[----:B------:R-:W-:-:S00]  /*8520*/  NOP ;  /* 0x0000000000007918 */ /* 0x000fc00000000000 */
        /* <DEDUP_REMOVED lines=13> */
.L_x_195:


//--------------------- .nv.global.init           --------------------------
	.section	.nv.global.init,"aw",@progbits
.nv.global.init:
	.type		$str$22,@object
	.size		$str$22,($str$23 - $str$22)
$str$22:
        /*0000*/ 	.byte	0x6b, 0x5f, 0x74, 0x69, 0x6c, 0x65, 0x5f, 0x63, 0x6f, 0x75, 0x6e, 0x74, 0x20, 0x3e, 0x3d, 0x20
        /*0010*/ 	.byte	0x31, 0x00
	.type		$str$23,@object
	.size		$str$23,(__unnamed_1 - $str$23)
$str$23:
        /*0012*/ 	.byte	0x2f, 0x74, 0x6d, 0x70, 0x2f, 0x63, 0x75, 0x74, 0x6c, 0x61, 0x73, 0x73, 0x5f, 0x73, 0x77, 0x65
        /*0022*/ 	.byte	0x65, 0x70, 0x5f, 0x73, 0x72, 0x63, 0x2f, 0x69, 0x6e, 0x63, 0x6c, 0x75, 0x64, 0x65, 0x2f, 0x63
        /*0032*/ 	.byte	0x75, 0x74, 0x6c, 0x61, 0x73, 0x73, 0x2f, 0x67, 0x65, 0x6d, 0x6d, 0x2f, 0x63, 0x6f, 0x6c, 0x6c
        /*0042*/ 	.byte	0x65, 0x63, 0x74, 0x69, 0x76, 0x65, 0x2f, 0x73, 0x6d, 0x39, 0x30, 0x5f, 0x6d, 0x6d, 0x61, 0x5f
        /*0052*/ 	.byte	0x74, 0x6d, 0x61, 0x5f, 0x67, 0x6d, 0x6d, 0x61, 0x5f, 0x73, 0x73, 0x5f, 0x77, 0x61, 0x72, 0x70
        /*0062*/ 	.byte	0x73, 0x70, 0x65, 0x63, 0x69, 0x61, 0x6c, 0x69, 0x7a, 0x65, 0x64, 0x2e, 0x68, 0x70, 0x70, 0x00
	.type		__unnamed_1,@object
	.size		__unnamed_1,(.L_0 - __unnamed_1)
__unnamed_1:
        /*0072*/ 	.byte	0x76, 0x6f, 0x69, 0x64, 0x20, 0x63, 0x75, 0x74, 0x6c, 0x61, 0x73, 0x73, 0x3a, 0x3a, 0x67, 0x65
        /* <DEDUP_REMOVED lines=181> */
        /*0bd2*/ 	.byte	0x69, 0x64, 0x65, 0x6e, 0x74, 0x69, 0x74, 0x79, 0x5d, 0x00
.L_0:


//--------------------- .nv.shared._ZN7cutlass13device_kernelINS_4gemm6kernel13GemmUniversalIN4cute5tupleIJiiiiEEENS1_10collective13CollectiveMmaINS1_34MainloopSm90TmaGmmaWarpSpecializedILi3ENS5_IJNS4_1CILi4EEESB_NSA_ILi1EEEEEENS1_35KernelTmaWarpSpecializedCooperativeEEENS5_IJNSA_ILi128EEESG_SG_EEENS_10bfloat16_tENS5_IJlSC_lEEESI_SJ_NS4_8TiledMMAINS4_8MMA_AtomIJNS4_4SM904GMMA28MMA_64x128x16_F32BF16BF16_SSILNSN_5MajorE0ELSP_0ELNSN_7ScaleInE1ELSQ_1EEEEEENS4_6LayoutINS5_IJNSA_ILi2EEESC_SC_EEENS5_IJSC_NSA_ILi0EEESW_EEEEENS5_IJNS4_10UnderscoreESZ_SZ_EEEEENS4_23SM90_TMA_LOAD_MULTICASTENS4_14ComposedLayoutINS4_7SwizzleILi3ELi4ELi3EEENS4_18smem_ptr_flag_bitsILi16EEENST_INS5_IJNSA_ILi8EEENSA_ILi64EEEEEENS5_IJS19_SC_EEEEEEEvNS4_8identityES12_S1D_vS1E_EENS_8epilogue10collective6detail29Sm90TmaWarpSpecializedAdapterINS1H_15DefaultEpilogueISI_SJ_SJ_NS1G_6thread17LinearCombinationISI_Li1EffLNS1L_9ScaleType4KindE0ELNS_15FloatRoundStyleE2ESI_EENS1_15EpilogueDefaultEEEEEvvEEEEvNT_6ParamsE --------------------------
	.section	.nv.shared._ZN7cutlass13device_kernelINS_4gemm6kernel13GemmUniversalIN4cute5tupleIJiiiiEEENS1_10collective13CollectiveMmaINS1_34MainloopSm90TmaGmmaWarpSpecializedILi3ENS5_IJNS4_1CILi4EEESB_NSA_ILi1EEEEEENS1_35KernelTmaWarpSpecializedCooperativeEEENS5_IJNSA_ILi128EEESG_SG_EEENS_10bfloat16_tENS5_IJlSC_lEEESI_SJ_NS4_8TiledMMAINS4_8MMA_AtomIJNS4_4SM904GMMA28MMA_64x128x16_F32BF16BF16_SSILNSN_5MajorE0ELSP_0ELNSN_7ScaleInE1ELSQ_1EEEEEENS4_6LayoutINS5_IJNSA_ILi2EEESC_SC_EEENS5_IJSC_NSA_ILi0EEESW_EEEEENS5_IJNS4_10UnderscoreESZ_SZ_EEEEENS4_23SM90_TMA_LOAD_MULTICASTENS4_14ComposedLayoutINS4_7SwizzleILi3ELi4ELi3EEENS4_18smem_ptr_flag_bitsILi16EEENST_INS5_IJNSA_ILi8EEENSA_ILi64EEEEEENS5_IJS19_SC_EEEEEEEvNS4_8identityES12_S1D_vS1E_EENS_8epilogue10collective6detail29Sm90TmaWarpSpecializedAdapterINS1H_15DefaultEpilogueISI_SJ_SJ_NS1G_6thread17LinearCombinationISI_Li1EffLNS1L_9ScaleType4KindE0ELNS_15FloatRoundStyleE2ESI_EENS1_15EpilogueDefaultEEEEEvvEEEEvNT_6ParamsE,"aw",@nobits
	.sectionflags	@""
	.align	16
	.zero		1024


//--------------------- .nv.shared.reserved.0     --------------------------
	.section	.nv.shared.reserved.0,"aw",@nobits
	.weak		__nv_reservedSMEM_offset_0_alias
	.size		__nv_reservedSMEM_offset_0_alias, 0, 0
	.other		__nv_reservedSMEM_offset_0_alias,@"STO_CUDA_RESERVED_SHARED STV_DEFAULT"
__nv_reservedSMEM_offset_0_alias:
	.zero		0


//--------------------- .nv.global                --------------------------
	.section	.nv.global,"aw",@nobits
.nv.global:
	.type		_ZN40_INTERNAL_41a6482b_4_k_cu_2432f7bc_283084cute1_E,@object
	.size		_ZN40_INTERNAL_41a6482b_4_k_cu_2432f7bc_283084cute1_E,(_ZN40_INTERNAL_41a6482b_4_k_cu_2432f7bc_283084cuda3std3__45__cpo6cbeginE - _ZN40_INTERNAL_41a6482b_4_k_cu_2432f7bc_283084cute1_E)
_ZN40_INTERNAL_41a6482b_4_k_cu_2432f7bc_283084cute1_E:
	.zero		1
	.type		_ZN40_INTERNAL_41a6482b_4_k_cu_2432f7bc_283084cuda3std3__45__cpo6cbeginE,@object
	.size		_ZN40_INTERNAL_41a6482b_4_k_cu_2432f7bc_283084cuda3std3__45__cpo6cbeginE,(_ZN40_INTERNAL_41a6482b_4_k_cu_2432f7bc_283084cuda3std3__48in_placeE - _ZN40_INTERNAL_41a6482b_4_k_cu_2432f7bc_283084cuda3std3__45__cpo6cbeginE)
_ZN40_INTERNAL_41a6482b_4_k_cu_2432f7bc_283084cuda3std3__45__cpo6cbeginE:
	.zero		1
	.type		_ZN40_INTERNAL_41a6482b_4_k_cu_2432f7bc_283084cuda3std3__48in_placeE,@object
	.size		_ZN40_INTERNAL_41a6482b_4_k_cu_2432f7bc_283084cuda3std3__48in_placeE,(_ZN40_INTERNAL_41a6482b_4_k_cu_2432f7bc_283084cuda3std6ranges3__45__cpo9iter_moveE - _ZN40_INTERNAL_41a6482b_4_k_cu_2432f7bc_283084cuda3std3__48in_placeE)
_ZN40_INTERNAL_41a6482b_4_k_cu_2432f7bc_283084cuda3std3__48in_placeE:
	.zero		1
	.type		_ZN40_INTERNAL_41a6482b_4_k_cu_2432f7bc_283084cuda3std6ranges3__45__cpo9iter_moveE,@object
	.size		_ZN40_INTERNAL_41a6482b_4_k_cu_2432f7bc_283084cuda3std6ranges3__45__cpo9iter_moveE,(_ZN40_INTERNAL_41a6482b_4_k_cu_2432f7bc_283084cuda3std3__45__cpo5beginE - _ZN40_INTERNAL_41a6482b_4_k_cu_2432f7bc_283084cuda3std6ranges3__45__cpo9iter_moveE)
_ZN40_INTERNAL_41a6482b_4_k_cu_2432f7bc_283084cuda3std6ranges3__45__cpo9iter_moveE:
	.zero		1
	.type		_ZN40_INTERNAL_41a6482b_4_k_cu_2432f7bc_283084cuda3std3__45__cpo5beginE,@object
	.size		_ZN40_INTERNAL_41a6482b_4_k_cu_2432f7bc_283084cuda3std3__45__cpo5beginE,(_ZN40_INTERNAL_41a6482b_4_k_cu_2432f7bc_283084cuda3std3__442_GLOBAL__N__41a6482b_4_k_cu_2432f7bc_283086ignoreE - _ZN40_INTERNAL_41a6482b_4_k_cu_2432f7bc_283084cuda3std3__45__cpo5beginE)
_ZN40_INTERNAL_41a6482b_4_k_cu_2432f7bc_283084cuda3std3__45__cpo5beginE:
	.zero		1
	.type		_ZN40_INTERNAL_41a6482b_4_k_cu_2432f7bc_283084cuda3std3__442_GLOBAL__N__41a6482b_4_k_cu_2432f7bc_283086ignoreE,@object
	.size		_ZN40_INTERNAL_41a6482b_4_k_cu_2432f7bc_283084cuda3std3__442_GLOBAL__N__41a6482b_4_k_cu_2432f7bc_283086ignoreE,(_ZN40_INTERNAL_41a6482b_4_k_cu_2432f7bc_283084cute7productE - _ZN40_INTERNAL_41a6482b_4_k_cu_2432f7bc_283084cuda3std3__442_GLOBAL__N__41a6482b_4_k_cu_2432f7bc_283086ignoreE)
_ZN40_INTERNAL_41a6482b_4_k_cu_2432f7bc_283084cuda3std3__442_GLOBAL__N__41a6482b_4_k_cu_2432f7bc_283086ignoreE:
	.zero		1
	.type		_ZN40_INTERNAL_41a6482b_4_k_cu_2432f7bc_283084cute7productE,@object
	.size		_ZN40_INTERNAL_41a6482b_4_k_cu_2432f7bc_283084cute7productE,(_ZN40_INTERNAL_41a6482b_4_k_cu_2432f7bc_283084cuda3std3__45__cpo3endE - _ZN40_INTERNAL_41a6482b_4_k_cu_2432f7bc_283084cute7productE)
_ZN40_INTERNAL_41a6482b_4_k_cu_2432f7bc_283084cute7productE:
	.zero		1
	.type		_ZN40_INTERNAL_41a6482b_4_k_cu_2432f7bc_283084cuda3std3__45__cpo3endE,@object
	.size		_ZN40_INTERNAL_41a6482b_4_k_cu_2432f7bc_283084cuda3std3__45__cpo3endE,(_ZN40_INTERNAL_41a6482b_4_k_cu_2432f7bc_283084cuda3std3__419piecewise_constructE - _ZN40_INTERNAL_41a6482b_4_k_cu_2432f7bc_283084cuda3std3__45__cpo3endE)
_ZN40_INTERNAL_41a6482b_4_k_cu_2432f7bc_283084cuda3std3__45__cpo3endE:
	.zero		1
	.type		_ZN40_INTERNAL_41a6482b_4_k_cu_2432f7bc_283084cuda3std3__419piecewise_constructE,@object
	.size		_ZN40_INTERNAL_41a6482b_4_k_cu_2432f7bc_283084cuda3std3__419piecewise_constructE,(_ZN40_INTERNAL_41a6482b_4_k_cu_2432f7bc_283084cuda3std3__45__cpo4cendE - _ZN40_INTERNAL_41a6482b_4_k_cu_2432f7bc_283084cuda3std3__419piecewise_constructE)
_ZN40_INTERNAL_41a6482b_4_k_cu_2432f7bc_283084cuda3std3__419piecewise_constructE:
	.zero		1
	.type		_ZN40_INTERNAL_41a6482b_4_k_cu_2432f7bc_283084cuda3std3__45__cpo4cendE,@object
	.size		_ZN40_INTERNAL_41a6482b_4_k_cu_2432f7bc_283084cuda3std3__45__cpo4cendE,(_ZN40_INTERNAL_41a6482b_4_k_cu_2432f7bc_283084cuda3std6ranges3__45__cpo4swapE - _ZN40_INTERNAL_41a6482b_4_k_cu_2432f7bc_283084cuda3std3__45__cpo4cendE)
_ZN40_INTERNAL_41a6482b_4_k_cu_2432f7bc_283084cuda3std3__45__cpo4cendE:
	.zero		1
	.type		_ZN40_INTERNAL_41a6482b_4_k_cu_2432f7bc_283084cuda3std6ranges3__45__cpo4swapE,@object
	.size		_ZN40_INTERNAL_41a6482b_4_k_cu_2432f7bc_283084cuda3std6ranges3__45__cpo4swapE,(.L_8 - _ZN40_INTERNAL_41a6482b_4_k_cu_2432f7bc_283084cuda3std6ranges3__45__cpo4swapE)
_ZN40_INTERNAL_41a6482b_4_k_cu_2432f7bc_283084cuda3std6ranges3__45__cpo4swapE:
	.zero		1
.L_8:


//--------------------- .nv.constant0._ZN7cutlass13device_kernelINS_4gemm6kernel13GemmUniversalIN4cute5tupleIJiiiiEEENS1_10collective13CollectiveMmaINS1_34MainloopSm90TmaGmmaWarpSpecializedILi3ENS5_IJNS4_1CILi4EEESB_NSA_ILi1EEEEEENS1_35KernelTmaWarpSpecializedCooperativeEEENS5_IJNSA_ILi128EEESG_SG_EEENS_10bfloat16_tENS5_IJlSC_lEEESI_SJ_NS4_8TiledMMAINS4_8MMA_AtomIJNS4_4SM904GMMA28MMA_64x128x16_F32BF16BF16_SSILNSN_5MajorE0ELSP_0ELNSN_7ScaleInE1ELSQ_1EEEEEENS4_6LayoutINS5_IJNSA_ILi2EEESC_SC_EEENS5_IJSC_NSA_ILi0EEESW_EEEEENS5_IJNS4_10UnderscoreESZ_SZ_EEEEENS4_23SM90_TMA_LOAD_MULTICASTENS4_14ComposedLayoutINS4_7SwizzleILi3ELi4ELi3EEENS4_18smem_ptr_flag_bitsILi16EEENST_INS5_IJNSA_ILi8EEENSA_ILi64EEEEEENS5_IJS19_SC_EEEEEEEvNS4_8identityES12_S1D_vS1E_EENS_8epilogue10collective6detail29Sm90TmaWarpSpecializedAdapterINS1H_15DefaultEpilogueISI_SJ_SJ_NS1G_6thread17LinearCombinationISI_Li1EffLNS1L_9ScaleType4KindE0ELNS_15FloatRoundStyleE2ESI_EENS1_15EpilogueDefaultEEEEEvvEEEEvNT_6ParamsE --------------------------
	.section	.nv.constant0._ZN7cutlass13device_kernelINS_4gemm6kernel13GemmUniversalIN4cute5tupleIJiiiiEEENS1_10collective13CollectiveMmaINS1_34MainloopSm90TmaGmmaWarpSpecializedILi3ENS5_IJNS4_1CILi4EEESB_NSA_ILi1EEEEEENS1_35KernelTmaWarpSpecializedCooperativeEEENS5_IJNSA_ILi128EEESG_SG_EEENS_10bfloat16_tENS5_IJlSC_lEEESI_SJ_NS4_8TiledMMAINS4_8MMA_AtomIJNS4_4SM904GMMA28MMA_64x128x16_F32BF16BF16_SSILNSN_5MajorE0ELSP_0ELNSN_7ScaleInE1ELSQ_1EEEEEENS4_6LayoutINS5_IJNSA_ILi2EEESC_SC_EEENS5_IJSC_NSA_ILi0EEESW_EEEEENS5_IJNS4_10UnderscoreESZ_SZ_EEEEENS4_23SM90_TMA_LOAD_MULTICASTENS4_14ComposedLayoutINS4_7SwizzleILi3ELi4ELi3EEENS4_18smem_ptr_flag_bitsILi16EEENST_INS5_IJNSA_ILi8EEENSA_ILi64EEEEEENS5_IJS19_SC_EEEEEEEvNS4_8identityES12_S1D_vS1E_EENS_8epilogue10collective6detail29Sm90TmaWarpSpecializedAdapterINS1H_15DefaultEpilogueISI_SJ_SJ_NS1G_6thread17LinearCombinationISI_Li1EffLNS1L_9ScaleType4KindE0ELNS_15FloatRoundStyleE2ESI_EENS1_15EpilogueDefaultEEEEEvvEEEEvNT_6ParamsE,"a",@progbits
	.sectionflags	@""
	.align	4
.nv.constant0._ZN7cutlass13device_kernelINS_4gemm6kernel13GemmUniversalIN4cute5tupleIJiiiiEEENS1_10collective13CollectiveMmaINS1_34MainloopSm90TmaGmmaWarpSpecializedILi3ENS5_IJNS4_1CILi4EEESB_NSA_ILi1EEEEEENS1_35KernelTmaWarpSpecializedCooperativeEEENS5_IJNSA_ILi128EEESG_SG_EEENS_10bfloat16_tENS5_IJlSC_lEEESI_SJ_NS4_8TiledMMAINS4_8MMA_AtomIJNS4_4SM904GMMA28MMA_64x128x16_F32BF16BF16_SSILNSN_5MajorE0ELSP_0ELNSN_7ScaleInE1ELSQ_1EEEEEENS4_6LayoutINS5_IJNSA_ILi2EEESC_SC_EEENS5_IJSC_NSA_ILi0EEESW_EEEEENS5_IJNS4_10UnderscoreESZ_SZ_EEEEENS4_23SM90_TMA_LOAD_MULTICASTENS4_14ComposedLayoutINS4_7SwizzleILi3ELi4ELi3EEENS4_18smem_ptr_flag_bitsILi16EEENST_INS5_IJNSA_ILi8EEENSA_ILi64EEEEEENS5_IJS19_SC_EEEEEEEvNS4_8identityES12_S1D_vS1E_EENS_8epilogue10collective6detail29Sm90TmaWarpSpecializedAdapterINS1H_15DefaultEpilogueISI_SJ_SJ_NS1G_6thread17LinearCombinationISI_Li1EffLNS1L_9ScaleType4KindE0ELNS_15FloatRoundStyleE2ESI_EENS1_15EpilogueDefaultEEEEEvvEEEEvNT_6ParamsE:
	.zero		1664


//--------------------- SYMBOLS --------------------------

	.type		.nv.reservedSmem.offset0,@object
	.size		.nv.reservedSmem.offset0,0x4
	.type		__assertfail,@function
